//
// Generated by NVIDIA NVVM Compiler
//
// Compiler Build ID: CL-36424714
// Cuda compilation tools, release 13.0, V13.0.88
// Based on NVVM 20.0.0
//

.version 9.0
.target sm_100
.address_size 64

	// .globl	_Z5alignPcS_Piii
.extern .func  (.param .b32 func_retval0) vprintf
(
	.param .b64 vprintf_param_0,
	.param .b64 vprintf_param_1
)
;
.global .align 1 .b8 $str[56] = {10, 65, 108, 105, 103, 110, 109, 101, 110, 116, 32, 35, 37, 100, 32, 58, 10, 45, 45, 45, 45, 45, 45, 45, 45, 45, 45, 45, 45, 45, 45, 45, 45, 45, 45, 45, 10, 75, 101, 121, 58, 10, 37, 115, 10, 81, 117, 101, 114, 121, 58, 10, 37, 115, 10};

.visible .entry _Z5alignPcS_Piii(
	.param .u64 .ptr .align 1 _Z5alignPcS_Piii_param_0,
	.param .u64 .ptr .align 1 _Z5alignPcS_Piii_param_1,
	.param .u64 .ptr .align 1 _Z5alignPcS_Piii_param_2,
	.param .u32 _Z5alignPcS_Piii_param_3,
	.param .u32 _Z5alignPcS_Piii_param_4
)
{
	.local .align 8 .b8 	__local_depot0[3992];
	.reg .b64 	%SP;
	.reg .b64 	%SPL;
	.reg .pred 	%p<65>;
	.reg .b16 	%rs<65>;
	.reg .b32 	%r<220>;
	.reg .b64 	%rd<121>;

	mov.u64 	%SPL, __local_depot0;
	cvta.local.u64 	%SP, %SPL;
	ld.param.u64 	%rd36, [_Z5alignPcS_Piii_param_0];
	ld.param.u64 	%rd37, [_Z5alignPcS_Piii_param_1];
	ld.param.u64 	%rd35, [_Z5alignPcS_Piii_param_2];
	ld.param.u32 	%r201, [_Z5alignPcS_Piii_param_3];
	ld.param.u32 	%r118, [_Z5alignPcS_Piii_param_4];
	cvta.to.global.u64 	%rd1, %rd37;
	cvta.to.global.u64 	%rd2, %rd36;
	add.u64 	%rd3, %SPL, 0;
	add.u64 	%rd4, %SPL, 3844;
	add.u64 	%rd5, %SPL, 3906;
	mov.u32 	%r119, %tid.x;
	mov.u32 	%r120, %ctaid.x;
	mov.u32 	%r121, %ntid.x;
	mad.lo.s32 	%r1, %r120, %r121, %r119;
	setp.ge.s32 	%p1, %r1, %r118;
	@%p1 bra 	$L__BB0_106;
	setp.lt.s32 	%p2, %r201, 0;
	@%p2 bra 	$L__BB0_13;
	add.s32 	%r2, %r201, 1;
	and.b32  	%r3, %r2, 7;
	setp.lt.u32 	%p3, %r201, 7;
	mov.b32 	%r180, 0;
	@%p3 bra 	$L__BB0_5;
	and.b32  	%r180, %r2, -8;
	mov.b32 	%r183, 0;
$L__BB0_4:
	.pragma "nounroll";
	neg.s32 	%r124, %r183;
	mul.wide.u32 	%rd41, %r183, 4;
	add.s64 	%rd42, %rd3, %rd41;
	st.local.u32 	[%rd42], %r124;
	mul.wide.u32 	%rd43, %r183, 120;
	add.s64 	%rd44, %rd42, %rd43;
	st.local.u32 	[%rd44], %r124;
	not.b32 	%r125, %r183;
	st.local.u32 	[%rd42+4], %r125;
	st.local.u32 	[%rd44+124], %r125;
	sub.s32 	%r126, -2, %r183;
	st.local.u32 	[%rd42+8], %r126;
	st.local.u32 	[%rd44+248], %r126;
	sub.s32 	%r127, -3, %r183;
	st.local.u32 	[%rd42+12], %r127;
	st.local.u32 	[%rd44+372], %r127;
	sub.s32 	%r128, -4, %r183;
	st.local.u32 	[%rd42+16], %r128;
	st.local.u32 	[%rd44+496], %r128;
	sub.s32 	%r129, -5, %r183;
	st.local.u32 	[%rd42+20], %r129;
	st.local.u32 	[%rd44+620], %r129;
	sub.s32 	%r130, -6, %r183;
	st.local.u32 	[%rd42+24], %r130;
	st.local.u32 	[%rd44+744], %r130;
	sub.s32 	%r131, -7, %r183;
	st.local.u32 	[%rd42+28], %r131;
	st.local.u32 	[%rd44+868], %r131;
	add.s32 	%r183, %r183, 8;
	setp.eq.s32 	%p4, %r183, %r180;
	@%p4 bra 	$L__BB0_5;
	bra.uni 	$L__BB0_4;
$L__BB0_5:
	setp.eq.s32 	%p5, %r3, 0;
	@%p5 bra 	$L__BB0_13;
	setp.lt.u32 	%p6, %r3, 4;
	@%p6 bra 	$L__BB0_8;
	neg.s32 	%r132, %r180;
	mul.wide.u32 	%rd45, %r180, 4;
	add.s64 	%rd46, %rd3, %rd45;
	st.local.u32 	[%rd46], %r132;
	mul.wide.u32 	%rd47, %r180, 120;
	add.s64 	%rd48, %rd46, %rd47;
	st.local.u32 	[%rd48], %r132;
	not.b32 	%r133, %r180;
	st.local.u32 	[%rd46+4], %r133;
	st.local.u32 	[%rd48+124], %r133;
	sub.s32 	%r134, -2, %r180;
	st.local.u32 	[%rd46+8], %r134;
	st.local.u32 	[%rd48+248], %r134;
	sub.s32 	%r135, -3, %r180;
	st.local.u32 	[%rd46+12], %r135;
	st.local.u32 	[%rd48+372], %r135;
	add.s32 	%r180, %r180, 4;
$L__BB0_8:
	and.b32  	%r136, %r2, 3;
	setp.eq.s32 	%p7, %r136, 0;
	@%p7 bra 	$L__BB0_13;
	setp.eq.s32 	%p8, %r136, 1;
	@%p8 bra 	$L__BB0_11;
	neg.s32 	%r137, %r180;
	mul.wide.u32 	%rd49, %r180, 4;
	add.s64 	%rd50, %rd3, %rd49;
	st.local.u32 	[%rd50], %r137;
	mul.wide.u32 	%rd51, %r180, 120;
	add.s64 	%rd52, %rd50, %rd51;
	st.local.u32 	[%rd52], %r137;
	not.b32 	%r138, %r180;
	st.local.u32 	[%rd50+4], %r138;
	st.local.u32 	[%rd52+124], %r138;
	add.s32 	%r180, %r180, 2;
$L__BB0_11:
	and.b32  	%r139, %r201, 1;
	setp.eq.b32 	%p9, %r139, 1;
	@%p9 bra 	$L__BB0_13;
	neg.s32 	%r140, %r180;
	mul.wide.u32 	%rd53, %r180, 4;
	add.s64 	%rd54, %rd3, %rd53;
	st.local.u32 	[%rd54], %r140;
	mul.wide.u32 	%rd55, %r180, 120;
	add.s64 	%rd56, %rd54, %rd55;
	st.local.u32 	[%rd56], %r140;
$L__BB0_13:
	setp.lt.s32 	%p10, %r201, 1;
	@%p10 bra 	$L__BB0_19;
	mul.lo.s32 	%r10, %r201, %r1;
	and.b32  	%r11, %r201, 3;
	and.b32  	%r142, %r201, 2147483644;
	neg.s32 	%r12, %r142;
	add.s64 	%rd6, %rd1, 1;
	mov.b32 	%r184, 1;
$L__BB0_15:
	mov.u32 	%r15, %r184;
	setp.lt.u32 	%p11, %r201, 4;
	cvt.s64.s32 	%rd7, %r15;
	add.s64 	%rd57, %rd2, %rd7;
	ld.global.u8 	%rs1, [%rd57+-1];
	mov.b32 	%r191, 1;
	@%p11 bra 	$L__BB0_43;
	mul.wide.s32 	%rd58, %r15, 124;
	add.s64 	%rd59, %rd3, %rd58;
	add.s64 	%rd114, %rd59, 16;
	mov.b32 	%r186, 0;
	mov.u32 	%r185, %r10;
	mov.u32 	%r187, %r12;
$L__BB0_17:
	cvt.s64.s32 	%rd60, %r185;
	add.s64 	%rd10, %rd6, %rd60;
	ld.global.u8 	%rs4, [%rd10+-1];
	setp.ne.s16 	%p12, %rs1, %rs4;
	@%p12 bra 	$L__BB0_23;
	ld.local.u32 	%r145, [%rd114+-140];
	add.s32 	%r188, %r145, 1;
	st.local.u32 	[%rd114+-12], %r188;
	bra.uni 	$L__BB0_26;
$L__BB0_19:
	setp.lt.s32 	%p31, %r201, 1;
	mov.b32 	%r195, 0;
	@%p31 bra 	$L__BB0_62;
	mul.lo.s32 	%r16, %r201, %r1;
	mov.b32 	%r195, 0;
	mov.u32 	%r200, %r201;
$L__BB0_21:
	add.s32 	%r64, %r200, -1;
	mul.wide.u32 	%rd65, %r64, 124;
	add.s64 	%rd15, %rd3, %rd65;
	add.s32 	%r65, %r201, -1;
	mul.wide.u32 	%rd66, %r65, 4;
	add.s64 	%rd67, %rd15, %rd66;
	ld.local.u32 	%r66, [%rd67];
	mul.wide.u32 	%rd68, %r200, 124;
	add.s64 	%rd69, %rd3, %rd68;
	add.s64 	%rd70, %rd69, %rd66;
	ld.local.u32 	%r67, [%rd70];
	setp.le.s32 	%p32, %r66, %r67;
	@%p32 bra 	$L__BB0_75;
	mul.wide.u32 	%rd73, %r201, 4;
	add.s64 	%rd74, %rd15, %rd73;
	ld.local.u32 	%r72, [%rd74];
	max.s32 	%r73, %r66, %r72;
	bra.uni 	$L__BB0_76;
$L__BB0_23:
	ld.local.u32 	%r21, [%rd114+-136];
	ld.local.u32 	%r22, [%rd114+-16];
	setp.gt.s32 	%p13, %r21, %r22;
	@%p13 bra 	$L__BB0_25;
	add.s32 	%r188, %r22, -1;
	st.local.u32 	[%rd114+-12], %r188;
	bra.uni 	$L__BB0_26;
$L__BB0_25:
	add.s32 	%r188, %r21, -1;
	st.local.u32 	[%rd114+-12], %r188;
$L__BB0_26:
	ld.global.u8 	%rs6, [%rd10];
	setp.eq.s16 	%p14, %rs1, %rs6;
	@%p14 bra 	$L__BB0_30;
	ld.local.u32 	%r26, [%rd114+-132];
	setp.gt.s32 	%p15, %r26, %r188;
	@%p15 bra 	$L__BB0_29;
	add.s32 	%r189, %r188, -1;
	st.local.u32 	[%rd114+-8], %r189;
	bra.uni 	$L__BB0_31;
$L__BB0_29:
	add.s32 	%r189, %r26, -1;
	st.local.u32 	[%rd114+-8], %r189;
	bra.uni 	$L__BB0_31;
$L__BB0_30:
	ld.local.u32 	%r146, [%rd114+-136];
	add.s32 	%r189, %r146, 1;
	st.local.u32 	[%rd114+-8], %r189;
$L__BB0_31:
	ld.global.u8 	%rs8, [%rd10+1];
	setp.eq.s16 	%p16, %rs1, %rs8;
	@%p16 bra 	$L__BB0_35;
	ld.local.u32 	%r31, [%rd114+-128];
	setp.gt.s32 	%p17, %r31, %r189;
	@%p17 bra 	$L__BB0_34;
	add.s32 	%r190, %r189, -1;
	st.local.u32 	[%rd114+-4], %r190;
	bra.uni 	$L__BB0_36;
$L__BB0_34:
	add.s32 	%r190, %r31, -1;
	st.local.u32 	[%rd114+-4], %r190;
	bra.uni 	$L__BB0_36;
$L__BB0_35:
	ld.local.u32 	%r147, [%rd114+-132];
	add.s32 	%r190, %r147, 1;
	st.local.u32 	[%rd114+-4], %r190;
$L__BB0_36:
	ld.global.u8 	%rs10, [%rd10+2];
	setp.eq.s16 	%p18, %rs1, %rs10;
	@%p18 bra 	$L__BB0_40;
	ld.local.u32 	%r36, [%rd114+-124];
	setp.gt.s32 	%p19, %r36, %r190;
	@%p19 bra 	$L__BB0_39;
	add.s32 	%r148, %r190, -1;
	st.local.u32 	[%rd114], %r148;
	bra.uni 	$L__BB0_41;
$L__BB0_39:
	add.s32 	%r149, %r36, -1;
	st.local.u32 	[%rd114], %r149;
	bra.uni 	$L__BB0_41;
$L__BB0_40:
	ld.local.u32 	%r150, [%rd114+-128];
	add.s32 	%r151, %r150, 1;
	st.local.u32 	[%rd114], %r151;
$L__BB0_41:
	add.s32 	%r187, %r187, 4;
	add.s32 	%r186, %r186, 4;
	add.s32 	%r185, %r185, 4;
	add.s64 	%rd114, %rd114, 16;
	setp.ne.s32 	%p20, %r187, 0;
	@%p20 bra 	$L__BB0_17;
	add.s32 	%r191, %r186, 1;
$L__BB0_43:
	setp.eq.s32 	%p21, %r11, 0;
	@%p21 bra 	$L__BB0_61;
	mad.lo.s64 	%rd12, %rd7, 124, %rd3;
	add.s32 	%r152, %r10, %r191;
	add.s32 	%r153, %r152, -1;
	cvt.s64.s32 	%rd61, %r153;
	add.s64 	%rd13, %rd1, %rd61;
	ld.global.u8 	%rs12, [%rd13];
	setp.eq.s16 	%p22, %rs1, %rs12;
	mul.wide.u32 	%rd62, %r191, 4;
	add.s64 	%rd14, %rd12, %rd62;
	@%p22 bra 	$L__BB0_48;
	ld.local.u32 	%r42, [%rd14+-124];
	ld.local.u32 	%r43, [%rd14+-4];
	setp.gt.s32 	%p23, %r42, %r43;
	@%p23 bra 	$L__BB0_47;
	add.s32 	%r192, %r43, -1;
	st.local.u32 	[%rd14], %r192;
	bra.uni 	$L__BB0_49;
$L__BB0_47:
	add.s32 	%r192, %r42, -1;
	st.local.u32 	[%rd14], %r192;
	bra.uni 	$L__BB0_49;
$L__BB0_48:
	mul.wide.s32 	%rd63, %r191, 4;
	add.s64 	%rd64, %rd12, %rd63;
	ld.local.u32 	%r154, [%rd64+-128];
	add.s32 	%r192, %r154, 1;
	st.local.u32 	[%rd64], %r192;
$L__BB0_49:
	setp.eq.s32 	%p24, %r11, 1;
	@%p24 bra 	$L__BB0_61;
	ld.global.u8 	%rs14, [%rd13+1];
	setp.eq.s16 	%p25, %rs1, %rs14;
	@%p25 bra 	$L__BB0_54;
	ld.local.u32 	%r48, [%rd14+-120];
	setp.gt.s32 	%p26, %r48, %r192;
	@%p26 bra 	$L__BB0_53;
	add.s32 	%r193, %r192, -1;
	st.local.u32 	[%rd14+4], %r193;
	bra.uni 	$L__BB0_55;
$L__BB0_53:
	add.s32 	%r193, %r48, -1;
	st.local.u32 	[%rd14+4], %r193;
	bra.uni 	$L__BB0_55;
$L__BB0_54:
	ld.local.u32 	%r155, [%rd14+-124];
	add.s32 	%r193, %r155, 1;
	st.local.u32 	[%rd14+4], %r193;
$L__BB0_55:
	setp.eq.s32 	%p27, %r11, 2;
	@%p27 bra 	$L__BB0_61;
	ld.global.u8 	%rs16, [%rd13+2];
	setp.eq.s16 	%p28, %rs1, %rs16;
	@%p28 bra 	$L__BB0_60;
	ld.local.u32 	%r53, [%rd14+-116];
	setp.gt.s32 	%p29, %r53, %r193;
	@%p29 bra 	$L__BB0_59;
	add.s32 	%r156, %r193, -1;
	st.local.u32 	[%rd14+8], %r156;
	bra.uni 	$L__BB0_61;
$L__BB0_59:
	add.s32 	%r157, %r53, -1;
	st.local.u32 	[%rd14+8], %r157;
	bra.uni 	$L__BB0_61;
$L__BB0_60:
	ld.local.u32 	%r158, [%rd14+-120];
	add.s32 	%r159, %r158, 1;
	st.local.u32 	[%rd14+8], %r159;
$L__BB0_61:
	add.s32 	%r184, %r15, 1;
	setp.eq.s32 	%p30, %r15, %r201;
	@%p30 bra 	$L__BB0_19;
	bra.uni 	$L__BB0_15;
$L__BB0_62:
	shr.u32 	%r56, %r195, 1;
	setp.lt.u32 	%p40, %r195, 2;
	@%p40 bra 	$L__BB0_69;
	add.s32 	%r164, %r56, -1;
	and.b32  	%r57, %r56, 3;
	setp.lt.u32 	%p41, %r164, 3;
	mov.b32 	%r204, 0;
	@%p41 bra 	$L__BB0_66;
	and.b32  	%r204, %r56, 2147483644;
	and.b32  	%r166, %r56, 2147483644;
	neg.s32 	%r203, %r166;
	add.s32 	%r202, %r195, -1;
	mov.b64 	%rd115, 1;
$L__BB0_65:
	cvt.s64.s32 	%rd93, %r202;
	add.s64 	%rd94, %rd4, %rd115;
	ld.local.u8 	%rs24, [%rd94+-1];
	add.s64 	%rd95, %rd4, %rd93;
	ld.local.u8 	%rs25, [%rd95];
	st.local.u8 	[%rd95], %rs24;
	st.local.u8 	[%rd94+-1], %rs25;
	add.s64 	%rd96, %rd5, %rd115;
	ld.local.u8 	%rs26, [%rd96+-1];
	add.s64 	%rd97, %rd5, %rd93;
	ld.local.u8 	%rs27, [%rd97];
	st.local.u8 	[%rd97], %rs26;
	st.local.u8 	[%rd96+-1], %rs27;
	ld.local.u8 	%rs28, [%rd94];
	ld.local.u8 	%rs29, [%rd95+-1];
	st.local.u8 	[%rd95+-1], %rs28;
	st.local.u8 	[%rd94], %rs29;
	ld.local.u8 	%rs30, [%rd96];
	ld.local.u8 	%rs31, [%rd97+-1];
	st.local.u8 	[%rd97+-1], %rs30;
	st.local.u8 	[%rd96], %rs31;
	ld.local.u8 	%rs32, [%rd94+1];
	ld.local.u8 	%rs33, [%rd95+-2];
	st.local.u8 	[%rd95+-2], %rs32;
	st.local.u8 	[%rd94+1], %rs33;
	ld.local.u8 	%rs34, [%rd96+1];
	ld.local.u8 	%rs35, [%rd97+-2];
	st.local.u8 	[%rd97+-2], %rs34;
	st.local.u8 	[%rd96+1], %rs35;
	ld.local.u8 	%rs36, [%rd94+2];
	ld.local.u8 	%rs37, [%rd95+-3];
	st.local.u8 	[%rd95+-3], %rs36;
	st.local.u8 	[%rd94+2], %rs37;
	ld.local.u8 	%rs38, [%rd96+2];
	ld.local.u8 	%rs39, [%rd97+-3];
	st.local.u8 	[%rd97+-3], %rs38;
	st.local.u8 	[%rd96+2], %rs39;
	add.s32 	%r203, %r203, 4;
	add.s64 	%rd115, %rd115, 4;
	add.s32 	%r202, %r202, -4;
	setp.ne.s32 	%p42, %r203, 0;
	@%p42 bra 	$L__BB0_65;
$L__BB0_66:
	setp.eq.s32 	%p43, %r57, 0;
	@%p43 bra 	$L__BB0_69;
	not.b32 	%r167, %r204;
	add.s32 	%r206, %r167, %r195;
	cvt.u64.u32 	%rd116, %r204;
	neg.s32 	%r205, %r57;
$L__BB0_68:
	.pragma "nounroll";
	cvt.s64.s32 	%rd98, %r206;
	add.s64 	%rd99, %rd4, %rd116;
	ld.local.u8 	%rs40, [%rd99];
	add.s64 	%rd100, %rd4, %rd98;
	ld.local.u8 	%rs41, [%rd100];
	st.local.u8 	[%rd100], %rs40;
	st.local.u8 	[%rd99], %rs41;
	add.s64 	%rd101, %rd5, %rd116;
	ld.local.u8 	%rs42, [%rd101];
	add.s64 	%rd102, %rd5, %rd98;
	ld.local.u8 	%rs43, [%rd102];
	st.local.u8 	[%rd102], %rs42;
	st.local.u8 	[%rd101], %rs43;
	add.s32 	%r206, %r206, -1;
	add.s64 	%rd116, %rd116, 1;
	add.s32 	%r205, %r205, 1;
	setp.ne.s32 	%p44, %r205, 0;
	@%p44 bra 	$L__BB0_68;
$L__BB0_69:
	add.u64 	%rd103, %SP, 3968;
	add.u64 	%rd104, %SPL, 3968;
	cvt.u64.u32 	%rd105, %r195;
	add.s64 	%rd21, %rd4, %rd105;
	mov.b16 	%rs44, 0;
	st.local.u8 	[%rd21], %rs44;
	add.s64 	%rd22, %rd5, %rd105;
	st.local.u8 	[%rd22], %rs44;
	add.s32 	%r169, %r1, 1;
	st.local.u32 	[%rd104], %r169;
	add.u64 	%rd106, %SP, 3844;
	st.local.u64 	[%rd104+8], %rd106;
	add.u64 	%rd107, %SP, 3906;
	st.local.u64 	[%rd104+16], %rd107;
	mov.u64 	%rd108, $str;
	cvta.global.u64 	%rd109, %rd108;
	{ // callseq 0, 0
	.param .b64 param0;
	st.param.b64 	[param0], %rd109;
	.param .b64 param1;
	st.param.b64 	[param1], %rd103;
	.param .b32 retval0;
	call.uni (retval0), 
	vprintf, 
	(
	param0, 
	param1
	);
	ld.param.b32 	%r170, [retval0];
	} // callseq 0
	setp.eq.s32 	%p45, %r195, 0;
	mov.b32 	%r217, 0;
	@%p45 bra 	$L__BB0_105;
	ld.local.u8 	%rs3, [%rd21];
	and.b32  	%r88, %r195, 3;
	setp.lt.u32 	%p46, %r195, 4;
	mov.b32 	%r217, 0;
	mov.u32 	%r215, %r217;
	@%p46 bra 	$L__BB0_98;
	and.b32  	%r215, %r195, -4;
	neg.s32 	%r207, %r215;
	add.s64 	%rd118, %rd4, 3;
	add.s64 	%rd117, %rd5, 1;
	mov.b32 	%r217, 0;
$L__BB0_72:
	setp.eq.s16 	%p47, %rs3, 45;
	@%p47 bra 	$L__BB0_74;
	ld.local.u8 	%rs46, [%rd22];
	setp.ne.s16 	%p48, %rs46, 45;
	@%p48 bra 	$L__BB0_84;
$L__BB0_74:
	add.s32 	%r209, %r217, -1;
	bra.uni 	$L__BB0_85;
$L__BB0_75:
	mul.wide.u32 	%rd71, %r201, 4;
	add.s64 	%rd72, %rd15, %rd71;
	ld.local.u32 	%r72, [%rd72];
	max.s32 	%r73, %r67, %r72;
$L__BB0_76:
	setp.eq.s32 	%p33, %r73, %r66;
	add.s32 	%r162, %r65, %r16;
	cvt.s64.s32 	%rd75, %r162;
	add.s64 	%rd76, %rd1, %rd75;
	ld.global.u8 	%rs2, [%rd76];
	@%p33 bra 	$L__BB0_78;
	cvt.u64.u32 	%rd77, %r200;
	add.s64 	%rd78, %rd2, %rd77;
	ld.global.u8 	%rs18, [%rd78];
	setp.ne.s16 	%p34, %rs18, %rs2;
	@%p34 bra 	$L__BB0_79;
$L__BB0_78:
	cvt.u64.u32 	%rd87, %r64;
	add.s64 	%rd88, %rd2, %rd87;
	ld.global.u8 	%rs23, [%rd88];
	cvt.u64.u32 	%rd89, %r195;
	add.s64 	%rd90, %rd4, %rd89;
	st.local.u8 	[%rd90], %rs23;
	add.s64 	%rd91, %rd5, %rd89;
	st.local.u8 	[%rd91], %rs2;
	mov.u32 	%r200, %r64;
	mov.u32 	%r201, %r65;
	bra.uni 	$L__BB0_83;
$L__BB0_79:
	setp.ne.s32 	%p35, %r73, %r67;
	@%p35 bra 	$L__BB0_81;
	cvt.u64.u32 	%rd84, %r195;
	add.s64 	%rd85, %rd4, %rd84;
	mov.b16 	%rs22, 45;
	st.local.u8 	[%rd85], %rs22;
	add.s64 	%rd86, %rd5, %rd84;
	st.local.u8 	[%rd86], %rs2;
	mov.u32 	%r201, %r65;
	bra.uni 	$L__BB0_83;
$L__BB0_81:
	setp.ne.s32 	%p36, %r73, %r72;
	@%p36 bra 	$L__BB0_83;
	cvt.u64.u32 	%rd79, %r64;
	add.s64 	%rd80, %rd2, %rd79;
	ld.global.u8 	%rs20, [%rd80];
	cvt.u64.u32 	%rd81, %r195;
	add.s64 	%rd82, %rd4, %rd81;
	st.local.u8 	[%rd82], %rs20;
	add.s64 	%rd83, %rd5, %rd81;
	mov.b16 	%rs21, 45;
	st.local.u8 	[%rd83], %rs21;
	mov.u32 	%r200, %r64;
$L__BB0_83:
	add.s32 	%r195, %r195, 1;
	setp.ne.s32 	%p37, %r200, 0;
	setp.ne.s32 	%p38, %r201, 0;
	and.pred  	%p39, %p37, %p38;
	@%p39 bra 	$L__BB0_21;
	bra.uni 	$L__BB0_62;
$L__BB0_84:
	ld.local.u8 	%rs47, [%rd118+-3];
	ld.local.u8 	%rs48, [%rd117+-1];
	setp.eq.s16 	%p49, %rs47, %rs48;
	selp.b32 	%r175, 1, -1, %p49;
	add.s32 	%r209, %r175, %r217;
$L__BB0_85:
	setp.eq.s16 	%p50, %rs3, 45;
	@%p50 bra 	$L__BB0_88;
	ld.local.u8 	%rs50, [%rd22];
	setp.eq.s16 	%p51, %rs50, 45;
	@%p51 bra 	$L__BB0_88;
	ld.local.u8 	%rs51, [%rd118+-2];
	ld.local.u8 	%rs52, [%rd117];
	setp.eq.s16 	%p52, %rs51, %rs52;
	selp.b32 	%r176, 1, -1, %p52;
	add.s32 	%r210, %r176, %r209;
	bra.uni 	$L__BB0_89;
$L__BB0_88:
	add.s32 	%r210, %r209, -1;
$L__BB0_89:
	setp.eq.s16 	%p53, %rs3, 45;
	@%p53 bra 	$L__BB0_92;
	ld.local.u8 	%rs54, [%rd22];
	setp.eq.s16 	%p54, %rs54, 45;
	@%p54 bra 	$L__BB0_92;
	ld.local.u8 	%rs55, [%rd118+-1];
	ld.local.u8 	%rs56, [%rd117+1];
	setp.eq.s16 	%p55, %rs55, %rs56;
	selp.b32 	%r177, 1, -1, %p55;
	add.s32 	%r211, %r177, %r210;
	bra.uni 	$L__BB0_93;
$L__BB0_92:
	add.s32 	%r211, %r210, -1;
$L__BB0_93:
	setp.eq.s16 	%p56, %rs3, 45;
	@%p56 bra 	$L__BB0_96;
	ld.local.u8 	%rs58, [%rd22];
	setp.eq.s16 	%p57, %rs58, 45;
	@%p57 bra 	$L__BB0_96;
	ld.local.u8 	%rs59, [%rd118];
	ld.local.u8 	%rs60, [%rd117+2];
	setp.eq.s16 	%p58, %rs59, %rs60;
	selp.b32 	%r178, 1, -1, %p58;
	add.s32 	%r217, %r178, %r211;
	bra.uni 	$L__BB0_97;
$L__BB0_96:
	add.s32 	%r217, %r211, -1;
$L__BB0_97:
	add.s32 	%r207, %r207, 4;
	add.s64 	%rd118, %rd118, 4;
	add.s64 	%rd117, %rd117, 4;
	setp.ne.s32 	%p59, %r207, 0;
	@%p59 bra 	$L__BB0_72;
$L__BB0_98:
	setp.eq.s32 	%p60, %r88, 0;
	@%p60 bra 	$L__BB0_105;
	cvt.u64.u32 	%rd110, %r215;
	add.s64 	%rd120, %rd5, %rd110;
	add.s64 	%rd119, %rd4, %rd110;
	neg.s32 	%r216, %r88;
$L__BB0_100:
	.pragma "nounroll";
	setp.eq.s16 	%p61, %rs3, 45;
	@%p61 bra 	$L__BB0_103;
	ld.local.u8 	%rs62, [%rd22];
	setp.eq.s16 	%p62, %rs62, 45;
	@%p62 bra 	$L__BB0_103;
	ld.local.u8 	%rs63, [%rd119];
	ld.local.u8 	%rs64, [%rd120];
	setp.eq.s16 	%p63, %rs63, %rs64;
	selp.b32 	%r179, 1, -1, %p63;
	add.s32 	%r217, %r179, %r217;
	bra.uni 	$L__BB0_104;
$L__BB0_103:
	add.s32 	%r217, %r217, -1;
$L__BB0_104:
	add.s64 	%rd120, %rd120, 1;
	add.s64 	%rd119, %rd119, 1;
	add.s32 	%r216, %r216, 1;
	setp.ne.s32 	%p64, %r216, 0;
	@%p64 bra 	$L__BB0_100;
$L__BB0_105:
	cvta.to.global.u64 	%rd111, %rd35;
	mul.wide.s32 	%rd112, %r1, 4;
	add.s64 	%rd113, %rd111, %rd112;
	st.global.u32 	[%rd113], %r217;
$L__BB0_106:
	ret;

}


// ===== COMPILED SASS (sm_100) =====

	.target	sm_100

	.elftype	@"ET_EXEC"


//--------------------- .note.nv.tkinfo           --------------------------
	.section	.note.nv.tkinfo,"",@"SHT_NOTE"
	.sectionflags	@"SHF_NOTE_NV_TKINFO"
	.tkinfo
        /*0018*/ 	.word	0x00000002
        /*0030*/ 	.string	""
        /*0030*/ 	.string	"ptxas"
        /*0030*/ 	.string	"Cuda compilation tools, release 13.0, V13.0.88"
        /*0030*/ 	.string	"Build cuda_13.0.r13.0/compiler.36424714_0"
        /*0030*/ 	.string	"-arch sm_100 -m 64 "



//--------------------- .note.nv.cuinfo           --------------------------
	.section	.note.nv.cuinfo,"",@"SHT_NOTE"
	.sectionflags	@"SHF_NOTE_NV_CUINFO"
        /*0018*/ 	.short	0x0002
        /*001a*/ 	.short	0x0064
        /*001c*/ 	.short	0x0082
	.zero		2


//--------------------- .nv.info                  --------------------------
	.section	.nv.info,"",@"SHT_CUDA_INFO"
	.align	4


	//----- nvinfo : EIATTR_REGCOUNT
	.align		4
        /*0000*/ 	.byte	0x04, 0x2f
        /*0002*/ 	.short	(.L_2 - .L_1)
	.align		4
.L_1:
        /*0004*/ 	.word	index@(_Z5alignPcS_Piii)
        /*0008*/ 	.word	0x0000001a


	//----- nvinfo : EIATTR_FRAME_SIZE
	.align		4
.L_2:
        /*000c*/ 	.byte	0x04, 0x11
        /*000e*/ 	.short	(.L_4 - .L_3)
	.align		4
.L_3:
        /*0010*/ 	.word	index@(_Z5alignPcS_Piii)
        /*0014*/ 	.word	0x00000f98


	//----- nvinfo : EIATTR_MIN_STACK_SIZE
	.align		4
.L_4:
        /*0018*/ 	.byte	0x04, 0x12
        /*001a*/ 	.short	(.L_6 - .L_5)
	.align		4
.L_5:
        /*001c*/ 	.word	index@(_Z5alignPcS_Piii)
        /*0020*/ 	.word	0x00000f98
.L_6:


//--------------------- .nv.compat                --------------------------
	.section	.nv.compat,"",@"SHT_CUDA_COMPAT_INFO"
	.align	4
        /*0000*/ 	.byte	0x02, 0x09, 0x00, 0x00, 0x02, 0x02, 0x01, 0x00, 0x02, 0x05, 0x05, 0x00, 0x03, 0x07, 0x01, 0x01
        /*0010*/ 	.byte	0x02, 0x03, 0x00, 0x00, 0x02, 0x06, 0x01, 0x00, 0x04, 0x0b, 0x08, 0x00, 0x09, 0x00, 0x00, 0x00
        /*0020*/ 	.byte	0x00, 0x00, 0x00, 0x00


//--------------------- .nv.info._Z5alignPcS_Piii --------------------------
	.section	.nv.info._Z5alignPcS_Piii,"",@"SHT_CUDA_INFO"
	.sectionflags	@""
	.align	4


	//----- nvinfo : EIATTR_CUDA_API_VERSION
	.align		4
        /*0000*/ 	.byte	0x04, 0x37
        /*0002*/ 	.short	(.L_8 - .L_7)
.L_7:
        /*0004*/ 	.word	0x00000082


	//----- nvinfo : EIATTR_KPARAM_INFO
	.align		4
.L_8:
        /*0008*/ 	.byte	0x04, 0x17
        /*000a*/ 	.short	(.L_10 - .L_9)
.L_9:
        /*000c*/ 	.word	0x00000000
        /*0010*/ 	.short	0x0004
        /*0012*/ 	.short	0x001c
        /*0014*/ 	.byte	0x00, 0xf0, 0x11, 0x00


	//----- nvinfo : EIATTR_KPARAM_INFO
	.align		4
.L_10:
        /*0018*/ 	.byte	0x04, 0x17
        /*001a*/ 	.short	(.L_12 - .L_11)
.L_11:
        /*001c*/ 	.word	0x00000000
        /*0020*/ 	.short	0x0003
        /*0022*/ 	.short	0x0018
        /*0024*/ 	.byte	0x00, 0xf0, 0x11, 0x00


	//----- nvinfo : EIATTR_KPARAM_INFO
	.align		4
.L_12:
        /*0028*/ 	.byte	0x04, 0x17
        /*002a*/ 	.short	(.L_14 - .L_13)
.L_13:
        /*002c*/ 	.word	0x00000000
        /*0030*/ 	.short	0x0002
        /*0032*/ 	.short	0x0010
        /*0034*/ 	.byte	0x00, 0xf5, 0x21, 0x00


	//----- nvinfo : EIATTR_KPARAM_INFO
	.align		4
.L_14:
        /*0038*/ 	.byte	0x04, 0x17
        /*003a*/ 	.short	(.L_16 - .L_15)
.L_15:
        /*003c*/ 	.word	0x00000000
        /*0040*/ 	.short	0x0001
        /*0042*/ 	.short	0x0008
        /*0044*/ 	.byte	0x00, 0xf5, 0x21, 0x00


	//----- nvinfo : EIATTR_KPARAM_INFO
	.align		4
.L_16:
        /*0048*/ 	.byte	0x04, 0x17
        /*004a*/ 	.short	(.L_18 - .L_17)
.L_17:
        /*004c*/ 	.word	0x00000000
        /*0050*/ 	.short	0x0000
        /*0052*/ 	.short	0x0000
        /*0054*/ 	.byte	0x00, 0xf5, 0x21, 0x00


	//----- nvinfo : EIATTR_SPARSE_MMA_MASK
	.align		4
.L_18:
        /*0058*/ 	.byte	0x03, 0x50
        /*005a*/ 	.short	0x0000


	//----- nvinfo : EIATTR_MAXREG_COUNT
	.align		4
        /*005c*/ 	.byte	0x03, 0x1b
        /*005e*/ 	.short	0x00ff


	//----- nvinfo : EIATTR_EXTERNS
	.align		4
        /*0060*/ 	.byte	0x04, 0x0f
        /*0062*/ 	.short	(.L_20 - .L_19)


	//   ....[0]....
	.align		4
.L_19:
        /*0064*/ 	.word	index@(vprintf)


	//----- nvinfo : EIATTR_MERCURY_ISA_VERSION
	.align		4
.L_20:
        /*0068*/ 	.byte	0x03, 0x5f
        /*006a*/ 	.short	0x0101


	//----- nvinfo : EIATTR_VRC_CTA_INIT_COUNT
	.align		4
        /*006c*/ 	.byte	0x02, 0x4a
	.zero		1
	.zero		1


	//----- nvinfo : EIATTR_SYSCALL_OFFSETS
	.align		4
        /*0070*/ 	.byte	0x04, 0x46
        /*0072*/ 	.short	(.L_22 - .L_21)


	//   ....[0]....
.L_21:
        /*0074*/ 	.word	0x00001a10


	//----- nvinfo : EIATTR_EXIT_INSTR_OFFSETS
	.align		4
.L_22:
        /*0078*/ 	.byte	0x04, 0x1c
        /*007a*/ 	.short	(.L_24 - .L_23)


	//   ....[0]....
.L_23:
        /*007c*/ 	.word	0x000000c0


	//   ....[1]....
        /*0080*/ 	.word	0x000020b0


	//----- nvinfo : EIATTR_CRS_STACK_SIZE
	.align		4
.L_24:
        /*0084*/ 	.byte	0x04, 0x1e
        /*0086*/ 	.short	(.L_26 - .L_25)
.L_25:
        /*0088*/ 	.word	0x00000000


	//----- nvinfo : EIATTR_CBANK_PARAM_SIZE
	.align		4
.L_26:
        /*008c*/ 	.byte	0x03, 0x19
        /*008e*/ 	.short	0x0020


	//----- nvinfo : EIATTR_PARAM_CBANK
	.align		4
        /*0090*/ 	.byte	0x04, 0x0a
        /*0092*/ 	.short	(.L_28 - .L_27)
	.align		4
.L_27:
        /*0094*/ 	.word	index@(.nv.constant0._Z5alignPcS_Piii)
        /*0098*/ 	.short	0x0380
        /*009a*/ 	.short	0x0020


	//----- nvinfo : EIATTR_SW_WAR
	.align		4
.L_28:
        /*009c*/ 	.byte	0x04, 0x36
        /*009e*/ 	.short	(.L_30 - .L_29)
.L_29:
        /*00a0*/ 	.word	0x00000008
.L_30:


//--------------------- .nv.callgraph             --------------------------
	.section	.nv.callgraph,"",@"SHT_CUDA_CALLGRAPH"
	.align	4
	.sectionentsize	8
	.align		4
        /*0000*/ 	.word	0x00000000
	.align		4
        /*0004*/ 	.word	0xffffffff
	.align		4
        /*0008*/ 	.word	index@(_Z5alignPcS_Piii)
	.align		4
        /*000c*/ 	.word	index@(vprintf)
	.align		4
        /*0010*/ 	.word	0x00000000
	.align		4
        /*0014*/ 	.word	0xfffffffe
	.align		4
        /*0018*/ 	.word	0x00000000
	.align		4
        /*001c*/ 	.word	0xfffffffd
	.align		4
        /*0020*/ 	.word	0x00000000
	.align		4
        /*0024*/ 	.word	0xfffffffc


//--------------------- .nv.constant4             --------------------------
	.section	.nv.constant4,"a",@progbits
	.align	8
	.align		8
.nv.constant4:
        /*0000*/ 	.dword	vprintf
	.align		8
        /*0008*/ 	.dword	$str


//--------------------- .text._Z5alignPcS_Piii    --------------------------
	.section	.text._Z5alignPcS_Piii,"ax",@progbits
	.align	128
        .global         _Z5alignPcS_Piii
        .type           _Z5alignPcS_Piii,@function
        .size           _Z5alignPcS_Piii,(.L_x_66 - _Z5alignPcS_Piii)
        .other          _Z5alignPcS_Piii,@"STO_CUDA_ENTRY STV_DEFAULT"
_Z5alignPcS_Piii:
.text._Z5alignPcS_Piii:
[----:B------:R-:W0:Y:S01]  /*0000*/  LDC R1, c[0x0][0x37c] ;  /* 0x0000df00ff017b82 */ /* 0x000e220000000800 */
[----:B------:R-:W1:Y:S01]  /*0010*/  S2R R22, SR_TID.X ;  /* 0x0000000000167919 */ /* 0x000e620000002100 */
[----:B------:R-:W2:Y:S06]  /*0020*/  LDCU UR5, c[0x0][0x2fc] ;  /* 0x00005f80ff0577ac */ /* 0x000eac0008000800 */
[----:B------:R-:W1:Y:S01]  /*0030*/  S2UR UR6, SR_CTAID.X ;  /* 0x00000000000679c3 */ /* 0x000e620000002500 */
[----:B0-----:R-:W-:Y:S01]  /*0040*/  VIADD R1, R1, 0xfffff068 ;  /* 0xfffff06801017836 */ /* 0x001fe20000000000 */
[----:B------:R-:W0:Y:S01]  /*0050*/  LDCU UR7, c[0x0][0x39c] ;  /* 0x00007380ff0777ac */ /* 0x000e220008000800 */
[----:B------:R-:W3:Y:S05]  /*0060*/  LDCU UR4, c[0x0][0x2f8] ;  /* 0x00005f00ff0477ac */ /* 0x000eea0008000800 */
[----:B------:R-:W1:Y:S01]  /*0070*/  LDC R3, c[0x0][0x360] ;  /* 0x0000d800ff037b82 */ /* 0x000e620000000800 */
[----:B---3--:R-:W-:-:S05]  /*0080*/  IADD3 R6, P1, PT, R1, UR4, RZ ;  /* 0x0000000401067c10 */ /* 0x008fca000ff3e0ff */
[----:B--2---:R-:W-:Y:S02]  /*0090*/  IMAD.X R7, RZ, RZ, UR5, P1 ;  /* 0x00000005ff077e24 */ /* 0x004fe400088e06ff */
[----:B-1----:R-:W-:-:S05]  /*00a0*/  IMAD R22, R3, UR6, R22 ;  /* 0x0000000603167c24 */ /* 0x002fca000f8e0216 */
[----:B0-----:R-:W-:-:S13]  /*00b0*/  ISETP.GE.AND P0, PT, R22, UR7, PT ;  /* 0x0000000716007c0c */ /* 0x001fda000bf06270 */
[----:B------:R-:W-:Y:S05]  /*00c0*/  @P0 EXIT ;  /* 0x000000000000094d */ /* 0x000fea0003800000 */
[----:B------:R-:W0:Y:S01]  /*00d0*/  LDC R3, c[0x0][0x398] ;  /* 0x0000e600ff037b82 */ /* 0x000e220000000800 */
[----:B------:R-:W1:Y:S02]  /*00e0*/  LDCU UR4, c[0x0][0x398] ;  /* 0x00007300ff0477ac */ /* 0x000e640008000800 */
[----:B-1----:R-:W-:Y:S01]  /*00f0*/  IMAD.U32 R0, RZ, RZ, UR4 ;  /* 0x00000004ff007e24 */ /* 0x002fe2000f8e00ff */
[----:B0-----:R-:W-:-:S13]  /*0100*/  ISETP.GE.AND P0, PT, R3, RZ, PT ;  /* 0x000000ff0300720c */ /* 0x001fda0003f06270 */
[----:B------:R-:W-:Y:S05]  /*0110*/  @!P0 BRA `(.L_x_0) ;  /* 0x00000004002c8947 */ /* 0x000fea0003800000 */
[C---:B------:R-:W-:Y:S01]  /*0120*/  ISETP.GE.U32.AND P0, PT, R3.reuse, 0x7, PT ;  /* 0x000000070300780c */ /* 0x040fe20003f06070 */
[----:B------:R-:W-:Y:S02]  /*0130*/  VIADD R4, R3, 0x1 ;  /* 0x0000000103047836 */ /* 0x000fe40000000000 */
[----:B------:R-:W-:-:S03]  /*0140*/  IMAD.MOV.U32 R2, RZ, RZ, RZ ;  /* 0x000000ffff027224 */ /* 0x000fc600078e00ff */
[----:B------:R-:W-:-:S04]  /*0150*/  LOP3.LUT R17, R4, 0x7, RZ, 0xc0, !PT ;  /* 0x0000000704117812 */ /* 0x000fc800078ec0ff */
[----:B------:R-:W-:-:S03]  /*0160*/  ISETP.NE.AND P1, PT, R17, RZ, PT ;  /* 0x000000ff1100720c */ /* 0x000fc60003f25270 */
[----:B------:R-:W-:Y:S10]  /*0170*/  @!P0 BRA `(.L_x_1) ;  /* 0x00000000007c8947 */ /* 0x000ff40003800000 */
[----:B------:R-:W-:Y:S01]  /*0180*/  HFMA2 R5, -RZ, RZ, 0, 0 ;  /* 0x00000000ff057431 */ /* 0x000fe200000001ff */
[----:B------:R-:W-:-:S07]  /*0190*/  LOP3.LUT R2, R4, 0xfffffff8, RZ, 0xc0, !PT ;  /* 0xfffffff804027812 */ /* 0x000fce00078ec0ff */
.L_x_2:
[C---:B-1----:R-:W-:Y:S01]  /*01a0*/  IMAD R8, R5.reuse, 0x4, R1 ;  /* 0x0000000405087824 */ /* 0x042fe200078e0201 */
[----:B------:R-:W-:Y:S01]  /*01b0*/  LOP3.LUT R10, RZ, R5, RZ, 0x33, !PT ;  /* 0x00000005ff0a7212 */ /* 0x000fe200078e33ff */
[----:B------:R-:W-:Y:S01]  /*01c0*/  IMAD.MOV R16, RZ, RZ, -R5 ;  /* 0x000000ffff107224 */ /* 0x000fe200078e0a05 */
[C---:B------:R-:W-:Y:S01]  /*01d0*/  IADD3 R11, PT, PT, -R5.reuse, -0x2, RZ ;  /* 0xfffffffe050b7810 */ /* 0x040fe20007ffe1ff */
[C---:B------:R-:W-:Y:S01]  /*01e0*/  IMAD R9, R5.reuse, 0x78, R8 ;  /* 0x0000007805097824 */ /* 0x040fe200078e0208 */
[C---:B------:R-:W-:Y:S02]  /*01f0*/  IADD3 R12, PT, PT, -R5.reuse, -0x3, RZ ;  /* 0xfffffffd050c7810 */ /* 0x040fe40007ffe1ff */
[----:B------:R-:W-:Y:S01]  /*0200*/  STL [R8], R16 ;  /* 0x0000001008007387 */ /* 0x000fe20000100800 */
[C---:B------:R-:W-:Y:S02]  /*0210*/  IADD3 R13, PT, PT, -R5.reuse, -0x4, RZ ;  /* 0xfffffffc050d7810 */ /* 0x040fe40007ffe1ff */
[C---:B------:R-:W-:Y:S01]  /*0220*/  IADD3 R14, PT, PT, -R5.reuse, -0x5, RZ ;  /* 0xfffffffb050e7810 */ /* 0x040fe20007ffe1ff */
[----:B------:R0:W-:Y:S01]  /*0230*/  STL [R9], R16 ;  /* 0x0000001009007387 */ /* 0x0001e20000100800 */
[----:B------:R-:W-:-:S03]  /*0240*/  IADD3 R15, PT, PT, -R5, -0x6, RZ ;  /* 0xfffffffa050f7810 */ /* 0x000fc60007ffe1ff */
[----:B------:R1:W-:Y:S04]  /*0250*/  STL [R8+0x4], R10 ;  /* 0x0000040a08007387 */ /* 0x0003e80000100800 */
[----:B------:R1:W-:Y:S01]  /*0260*/  STL [R9+0x7c], R10 ;  /* 0x00007c0a09007387 */ /* 0x0003e20000100800 */
[C---:B0-----:R-:W-:Y:S01]  /*0270*/  IADD3 R16, PT, PT, -R5.reuse, -0x7, RZ ;  /* 0xfffffff905107810 */ /* 0x041fe20007ffe1ff */
[----:B------:R-:W-:Y:S02]  /*0280*/  VIADD R5, R5, 0x8 ;  /* 0x0000000805057836 */ /* 0x000fe40000000000 */
[----:B------:R1:W-:Y:S04]  /*0290*/  STL [R8+0x8], R11 ;  /* 0x0000080b08007387 */ /* 0x0003e80000100800 */
[----:B------:R1:W-:Y:S01]  /*02a0*/  STL [R9+0xf8], R11 ;  /* 0x0000f80b09007387 */ /* 0x0003e20000100800 */
[----:B------:R-:W-:-:S03]  /*02b0*/  ISETP.NE.AND P0, PT, R5, R2, PT ;  /* 0x000000020500720c */ /* 0x000fc60003f05270 */
[----:B------:R1:W-:Y:S04]  /*02c0*/  STL [R8+0xc], R12 ;  /* 0x00000c0c08007387 */ /* 0x0003e80000100800 */
        /* <DEDUP_REMOVED lines=8> */
[----:B------:R1:W-:Y:S01]  /*0350*/  STL [R9+0x364], R16 ;  /* 0x0003641009007387 */ /* 0x0003e20000100800 */
[----:B------:R-:W-:Y:S05]  /*0360*/  @P0 BRA `(.L_x_2) ;  /* 0xfffffffc008c0947 */ /* 0x000fea000383ffff */
.L_x_1:
[----:B------:R-:W-:Y:S05]  /*0370*/  @!P1 BRA `(.L_x_0) ;  /* 0x0000000000949947 */ /* 0x000fea0003800000 */
[----:B------:R-:W-:Y:S02]  /*0380*/  ISETP.GE.U32.AND P0, PT, R17, 0x4, PT ;  /* 0x000000041100780c */ /* 0x000fe40003f06070 */
[----:B-1----:R-:W-:-:S11]  /*0390*/  LOP3.LUT P1, R11, R4, 0x3, RZ, 0xc0, !PT ;  /* 0x00000003040b7812 */ /* 0x002fd6000782c0ff */
[----:B------:R-:W-:Y:S05]  /*03a0*/  @!P0 BRA `(.L_x_3) ;  /* 0x00000000003c8947 */ /* 0x000fea0003800000 */
[C---:B------:R-:W-:Y:S01]  /*03b0*/  IMAD R5, R2.reuse, 0x4, R1 ;  /* 0x0000000402057824 */ /* 0x040fe200078e0201 */
[----:B------:R-:W-:Y:S01]  /*03c0*/  LOP3.LUT R8, RZ, R2, RZ, 0x33, !PT ;  /* 0x00000002ff087212 */ /* 0x000fe200078e33ff */
[----:B------:R-:W-:Y:S01]  /*03d0*/  IMAD.MOV R12, RZ, RZ, -R2 ;  /* 0x000000ffff0c7224 */ /* 0x000fe200078e0a02 */
[C---:B------:R-:W-:Y:S01]  /*03e0*/  IADD3 R9, PT, PT, -R2.reuse, -0x2, RZ ;  /* 0xfffffffe02097810 */ /* 0x040fe20007ffe1ff */
[C---:B------:R-:W-:Y:S01]  /*03f0*/  IMAD R4, R2.reuse, 0x78, R5 ;  /* 0x0000007802047824 */ /* 0x040fe200078e0205 */
[C---:B------:R-:W-:Y:S01]  /*0400*/  IADD3 R10, PT, PT, -R2.reuse, -0x3, RZ ;  /* 0xfffffffd020a7810 */ /* 0x040fe20007ffe1ff */
[----:B------:R-:W-:Y:S01]  /*0410*/  VIADD R2, R2, 0x4 ;  /* 0x0000000402027836 */ /* 0x000fe20000000000 */
[----:B------:R0:W-:Y:S04]  /*0420*/  STL [R5], R12 ;  /* 0x0000000c05007387 */ /* 0x0001e80000100800 */
[----:B------:R0:W-:Y:S04]  /*0430*/  STL [R4], R12 ;  /* 0x0000000c04007387 */ /* 0x0001e80000100800 */
[----:B------:R0:W-:Y:S04]  /*0440*/  STL [R5+0x4], R8 ;  /* 0x0000040805007387 */ /* 0x0001e80000100800 */
[----:B------:R0:W-:Y:S04]  /*0450*/  STL [R4+0x7c], R8 ;  /* 0x00007c0804007387 */ /* 0x0001e80000100800 */
[----:B------:R0:W-:Y:S04]  /*0460*/  STL [R5+0x8], R9 ;  /* 0x0000080905007387 */ /* 0x0001e80000100800 */
[----:B------:R0:W-:Y:S04]  /*0470*/  STL [R4+0xf8], R9 ;  /* 0x0000f80904007387 */ /* 0x0001e80000100800 */
[----:B------:R0:W-:Y:S04]  /*0480*/  STL [R5+0xc], R10 ;  /* 0x00000c0a05007387 */ /* 0x0001e80000100800 */
[----:B------:R0:W-:Y:S02]  /*0490*/  STL [R4+0x174], R10 ;  /* 0x0001740a04007387 */ /* 0x0001e40000100800 */
.L_x_3:
[----:B------:R-:W-:Y:S05]  /*04a0*/  @!P1 BRA `(.L_x_0) ;  /* 0x0000000000489947 */ /* 0x000fea0003800000 */
[----:B------:R-:W-:Y:S02]  /*04b0*/  ISETP.NE.AND P0, PT, R11, 0x1, PT ;  /* 0x000000010b00780c */ /* 0x000fe40003f05270 */
[----:B0-----:R-:W-:-:S04]  /*04c0*/  LOP3.LUT R4, R3, 0x1, RZ, 0xc0, !PT ;  /* 0x0000000103047812 */ /* 0x001fc800078ec0ff */
[----:B------:R-:W-:-:S07]  /*04d0*/  ISETP.NE.U32.AND P1, PT, R4, 0x1, PT ;  /* 0x000000010400780c */ /* 0x000fce0003f25070 */
[----:B------:R-:W-:Y:S06]  /*04e0*/  @!P0 BRA `(.L_x_4) ;  /* 0x0000000000248947 */ /* 0x000fec0003800000 */
[C---:B------:R-:W-:Y:S01]  /*04f0*/  IMAD R5, R2.reuse, 0x4, R1 ;  /* 0x0000000402057824 */ /* 0x040fe200078e0201 */
[----:B------:R-:W-:Y:S01]  /*0500*/  LOP3.LUT R8, RZ, R2, RZ, 0x33, !PT ;  /* 0x00000002ff087212 */ /* 0x000fe200078e33ff */
[----:B------:R-:W-:Y:S02]  /*0510*/  IMAD.MOV R4, RZ, RZ, -R2 ;  /* 0x000000ffff047224 */ /* 0x000fe400078e0a02 */
[C---:B------:R-:W-:Y:S01]  /*0520*/  IMAD R9, R2.reuse, 0x78, R5 ;  /* 0x0000007802097824 */ /* 0x040fe200078e0205 */
[----:B------:R-:W-:Y:S02]  /*0530*/  IADD3 R2, PT, PT, R2, 0x2, RZ ;  /* 0x0000000202027810 */ /* 0x000fe40007ffe0ff */
[----:B------:R0:W-:Y:S04]  /*0540*/  STL [R5], R4 ;  /* 0x0000000405007387 */ /* 0x0001e80000100800 */
[----:B------:R0:W-:Y:S04]  /*0550*/  STL [R9], R4 ;  /* 0x0000000409007387 */ /* 0x0001e80000100800 */
[----:B------:R0:W-:Y:S04]  /*0560*/  STL [R5+0x4], R8 ;  /* 0x0000040805007387 */ /* 0x0001e80000100800 */
[----:B------:R0:W-:Y:S02]  /*0570*/  STL [R9+0x7c], R8 ;  /* 0x00007c0809007387 */ /* 0x0001e40000100800 */
.L_x_4:
[C---:B0-----:R-:W-:Y:S02]  /*0580*/  @P1 IMAD R5, R2.reuse, 0x4, R1 ;  /* 0x0000000402051824 */ /* 0x041fe400078e0201 */
[----:B------:R-:W-:Y:S02]  /*0590*/  @P1 IMAD.MOV R4, RZ, RZ, -R2 ;  /* 0x000000ffff041224 */ /* 0x000fe400078e0a02 */
[----:B------:R-:W-:-:S03]  /*05a0*/  @P1 IMAD R2, R2, 0x78, R5 ;  /* 0x0000007802021824 */ /* 0x000fc600078e0205 */
[----:B------:R2:W-:Y:S04]  /*05b0*/  @P1 STL [R5], R4 ;  /* 0x0000000405001387 */ /* 0x0005e80000100800 */
[----:B------:R2:W-:Y:S02]  /*05c0*/  @P1 STL [R2], R4 ;  /* 0x0000000402001387 */ /* 0x0005e40000100800 */
.L_x_0:
[----:B------:R-:W-:Y:S01]  /*05d0*/  ISETP.GE.AND P0, PT, R3, 0x1, PT ;  /* 0x000000010300780c */ /* 0x000fe20003f06270 */
[----:B------:R-:W3:-:S12]  /*05e0*/  LDCU.64 UR36, c[0x0][0x358] ;  /* 0x00006b00ff2477ac */ /* 0x000ed80008000a00 */
[----:B------:R-:W-:Y:S05]  /*05f0*/  @!P0 BRA `(.L_x_5) ;  /* 0x0000000800608947 */ /* 0x000fea0003800000 */
[C---:B01----:R-:W-:Y:S01]  /*0600*/  LOP3.LUT R9, R3.reuse, 0x7ffffffc, RZ, 0xc0, !PT ;  /* 0x7ffffffc03097812 */ /* 0x043fe200078ec0ff */
[----:B------:R-:W-:Y:S01]  /*0610*/  IMAD R8, R22, R3, RZ ;  /* 0x0000000316087224 */ /* 0x000fe200078e02ff */
[----:B--2---:R-:W-:Y:S01]  /*0620*/  LOP3.LUT R5, R3, 0x3, RZ, 0xc0, !PT ;  /* 0x0000000303057812 */ /* 0x004fe200078ec0ff */
[----:B------:R-:W-:Y:S02]  /*0630*/  IMAD.MOV.U32 R4, RZ, RZ, 0x1 ;  /* 0x00000001ff047424 */ /* 0x000fe400078e00ff */
[----:B------:R-:W-:-:S07]  /*0640*/  IMAD.MOV R9, RZ, RZ, -R9 ;  /* 0x000000ffff097224 */ /* 0x000fce00078e0a09 */
.L_x_28:
[----:B0-----:R-:W0:Y:S01]  /*0650*/  LDCU.64 UR4, c[0x0][0x380] ;  /* 0x00007000ff0477ac */ /* 0x001e220008000a00 */
[----:B--23--:R-:W-:Y:S02]  /*0660*/  SHF.R.S32.HI R2, RZ, 0x1f, R4 ;  /* 0x0000001fff027819 */ /* 0x00cfe40000011404 */
[----:B0----5:R-:W-:Y:S01]  /*0670*/  IADD3 R10, P0, PT, R4, UR4, RZ ;  /* 0x00000004040a7c10 */ /* 0x021fe2000ff1e0ff */
[----:B------:R-:W0:Y:S03]  /*0680*/  LDCU UR4, c[0x0][0x398] ;  /* 0x00007300ff0477ac */ /* 0x000e260008000800 */
[----:B-1----:R-:W-:-:S05]  /*0690*/  IADD3.X R11, PT, PT, R2, UR5, RZ, P0, !PT ;  /* 0x00000005020b7c10 */ /* 0x002fca00087fe4ff */
[----:B---3--:R1:W5:Y:S01]  /*06a0*/  LDG.E.U8 R10, desc[UR36][R10.64+-0x1] ;  /* 0xffffff240a0a7981 */ /* 0x008362000c1e1100 */
[----:B------:R-:W-:Y:S01]  /*06b0*/  IMAD.MOV.U32 R13, RZ, RZ, 0x1 ;  /* 0x00000001ff0d7424 */ /* 0x000fe200078e00ff */
[----:B0-----:R-:W-:-:S09]  /*06c0*/  UISETP.GE.U32.AND UP0, UPT, UR4, 0x4, UPT ;  /* 0x000000040400788c */ /* 0x001fd2000bf06070 */
[----:B-1----:R-:W-:Y:S05]  /*06d0*/  BRA.U !UP0, `(.L_x_6) ;  /* 0x00000005082c7547 */ /* 0x002fea000b800000 */
[----:B------:R-:W-:Y:S01]  /*06e0*/  IMAD R14, R4, 0x7c, R1 ;  /* 0x0000007c040e7824 */ /* 0x000fe200078e0201 */
[----:B------:R-:W-:Y:S01]  /*06f0*/  MOV R12, R8 ;  /* 0x00000008000c7202 */ /* 0x000fe20000000f00 */
[----:B------:R-:W-:Y:S01]  /*0700*/  IMAD.MOV.U32 R11, RZ, RZ, RZ ;  /* 0x000000ffff0b7224 */ /* 0x000fe200078e00ff */
[----:B------:R-:W0:Y:S01]  /*0710*/  LDCU.64 UR4, c[0x0][0x388] ;  /* 0x00007100ff0477ac */ /* 0x000e220008000a00 */
[----:B------:R-:W-:Y:S02]  /*0720*/  IMAD.MOV.U32 R13, RZ, RZ, R9 ;  /* 0x000000ffff0d7224 */ /* 0x000fe400078e0009 */
[----:B------:R-:W-:-:S07]  /*0730*/  VIADD R14, R14, 0x10 ;  /* 0x000000100e0e7836 */ /* 0x000fce0000000000 */
.L_x_18:
[----:B0-----:R-:W-:-:S04]  /*0740*/  IADD3.X R2, P0, PT, R12, UR4, RZ, PT, !PT ;  /* 0x000000040c027c10 */ /* 0x001fc8000bf1e4ff */
[----:B------:R-:W-:-:S05]  /*0750*/  LEA.HI.X.SX32 R3, R12, UR5, 0x1, P0 ;  /* 0x000000050c037c11 */ /* 0x000fca00080f0eff */
[----:B------:R-:W2:Y:S04]  /*0760*/  LDG.E.U8 R15, desc[UR36][R2.64+-0x1] ;  /* 0xffffff24020f7981 */ /* 0x000ea8000c1e1100 */
[----:B------:R-:W3:Y:S01]  /*0770*/  LDG.E.U8 R17, desc[UR36][R2.64] ;  /* 0x0000002402117981 */ /* 0x000ee2000c1e1100 */
[----:B--2--5:R-:W-:-:S13]  /*0780*/  ISETP.NE.AND P2, PT, R10, R15, PT ;  /* 0x0000000f0a00720c */ /* 0x024fda0003f45270 */
[----:B------:R-:W2:Y:S01]  /*0790*/  @!P2 LDL R15, [R14+-0x8c] ;  /* 0xffff74000e0fa983 */ /* 0x000ea20000100800 */
[----:B------:R-:W-:Y:S01]  /*07a0*/  VIADD R13, R13, 0x4 ;  /* 0x000000040d0d7836 */ /* 0x000fe20000000000 */
[----:B------:R-:W-:Y:S01]  /*07b0*/  BSSY.RECONVERGENT B0, `(.L_x_7) ;  /* 0x000000d000007945 */ /* 0x000fe20003800200 */
[----:B---3--:R-:W-:-:S03]  /*07c0*/  ISETP.NE.AND P1, PT, R10, R17, PT ;  /* 0x000000110a00720c */ /* 0x008fc60003f25270 */
[----:B------:R-:W-:Y:S01]  /*07d0*/  ISETP.NE.AND P0, PT, R13, RZ, PT ;  /* 0x000000ff0d00720c */ /* 0x000fe20003f05270 */
[----:B--2---:R-:W-:-:S05]  /*07e0*/  @!P2 VIADD R15, R15, 0x1 ;  /* 0x000000010f0fa836 */ /* 0x004fca0000000000 */
[----:B------:R0:W-:Y:S01]  /*07f0*/  @!P2 STL [R14+-0xc], R15 ;  /* 0xfffff40f0e00a387 */ /* 0x0001e20000100800 */
[----:B------:R-:W-:Y:S06]  /*0800*/  @!P2 BRA `(.L_x_8) ;  /* 0x00000000001ca947 */ /* 0x000fec0003800000 */
[----:B------:R-:W2:Y:S04]  /*0810*/  LDL R16, [R14+-0x88] ;  /* 0xffff78000e107983 */ /* 0x000ea80000100800 */
[----:B0-----:R-:W2:Y:S02]  /*0820*/  LDL R15, [R14+-0x10] ;  /* 0xfffff0000e0f7983 */ /* 0x001ea40000100800 */
[----:B--2---:R-:W-:-:S13]  /*0830*/  ISETP.GT.AND P2, PT, R16, R15, PT ;  /* 0x0000000f1000720c */ /* 0x004fda0003f44270 */
[----:B------:R-:W-:-:S05]  /*0840*/  @!P2 VIADD R15, R15, 0xffffffff ;  /* 0xffffffff0f0fa836 */ /* 0x000fca0000000000 */
[----:B------:R1:W-:Y:S01]  /*0850*/  @!P2 STL [R14+-0xc], R15 ;  /* 0xfffff40f0e00a387 */ /* 0x0003e20000100800 */
[----:B------:R-:W-:-:S05]  /*0860*/  @P2 IADD3 R15, PT, PT, R16, -0x1, RZ ;  /* 0xffffffff100f2810 */ /* 0x000fca0007ffe0ff */
[----:B------:R1:W-:Y:S02]  /*0870*/  @P2 STL [R14+-0xc], R15 ;  /* 0xfffff40f0e002387 */ /* 0x0003e40000100800 */
.L_x_8:
[----:B------:R-:W-:Y:S05]  /*0880*/  BSYNC.RECONVERGENT B0 ;  /* 0x0000000000007941 */ /* 0x000fea0003800200 */
.L_x_7:
[----:B------:R-:W-:Y:S04]  /*0890*/  BSSY.RECONVERGENT B0, `(.L_x_9) ;  /* 0x000000c000007945 */ /* 0x000fe80003800200 */
[----:B------:R-:W-:Y:S05]  /*08a0*/  @!P1 BRA `(.L_x_10) ;  /* 0x00000000001c9947 */ /* 0x000fea0003800000 */
[----:B------:R-:W2:Y:S02]  /*08b0*/  LDL R16, [R14+-0x84] ;  /* 0xffff7c000e107983 */ /* 0x000ea40000100800 */
[----:B--2---:R-:W-:-:S13]  /*08c0*/  ISETP.GT.AND P1, PT, R16, R15, PT ;  /* 0x0000000f1000720c */ /* 0x004fda0003f24270 */
[----:B01----:R-:W-:-:S05]  /*08d0*/  @!P1 VIADD R15, R15, 0xffffffff ;  /* 0xffffffff0f0f9836 */ /* 0x003fca0000000000 */
[----:B------:R0:W-:Y:S01]  /*08e0*/  @!P1 STL [R14+-0x8], R15 ;  /* 0xfffff80f0e009387 */ /* 0x0001e20000100800 */
[----:B------:R-:W-:-:S05]  /*08f0*/  @P1 VIADD R15, R16, 0xffffffff ;  /* 0xffffffff100f1836 */ /* 0x000fca0000000000 */
[----:B------:R0:W-:Y:S01]  /*0900*/  @P1 STL [R14+-0x8], R15 ;  /* 0xfffff80f0e001387 */ /* 0x0001e20000100800 */
[----:B------:R-:W-:Y:S05]  /*0910*/  BRA `(.L_x_11) ;  /* 0x00000000000c7947 */ /* 0x000fea0003800000 */
.L_x_10:
[----:B01----:R-:W2:Y:S02]  /*0920*/  LDL R15, [R14+-0x88] ;  /* 0xffff78000e0f7983 */ /* 0x003ea40000100800 */
[----:B--2---:R-:W-:-:S05]  /*0930*/  VIADD R15, R15, 0x1 ;  /* 0x000000010f0f7836 */ /* 0x004fca0000000000 */
[----:B------:R1:W-:Y:S02]  /*0940*/  STL [R14+-0x8], R15 ;  /* 0xfffff80f0e007387 */ /* 0x0003e40000100800 */
.L_x_11:
[----:B------:R-:W-:Y:S05]  /*0950*/  BSYNC.RECONVERGENT B0 ;  /* 0x0000000000007941 */ /* 0x000fea0003800200 */
.L_x_9:
[----:B------:R-:W2:Y:S01]  /*0960*/  LDG.E.U8 R17, desc[UR36][R2.64+0x1] ;  /* 0x0000012402117981 */ /* 0x000ea2000c1e1100 */
[----:B------:R-:W-:Y:S01]  /*0970*/  BSSY.RECONVERGENT B0, `(.L_x_12) ;  /* 0x000000d000007945 */ /* 0x000fe20003800200 */
[----:B--2---:R-:W-:-:S13]  /*0980*/  ISETP.NE.AND P1, PT, R10, R17, PT ;  /* 0x000000110a00720c */ /* 0x004fda0003f25270 */
        /* <DEDUP_REMOVED lines=8> */
.L_x_13:
[----:B01----:R-:W2:Y:S02]  /*0a10*/  LDL R15, [R14+-0x84] ;  /* 0xffff7c000e0f7983 */ /* 0x003ea40000100800 */
[----:B--2---:R-:W-:-:S05]  /*0a20*/  IADD3 R15, PT, PT, R15, 0x1, RZ ;  /* 0x000000010f0f7810 */ /* 0x004fca0007ffe0ff */
[----:B------:R1:W-:Y:S02]  /*0a30*/  STL [R14+-0x4], R15 ;  /* 0xfffffc0f0e007387 */ /* 0x0003e40000100800 */
.L_x_14:
[----:B------:R-:W-:Y:S05]  /*0a40*/  BSYNC.RECONVERGENT B0 ;  /* 0x0000000000007941 */ /* 0x000fea0003800200 */
.L_x_12:
[----:B------:R-:W2:Y:S01]  /*0a50*/  LDG.E.U8 R3, desc[UR36][R2.64+0x2] ;  /* 0x0000022402037981 */ /* 0x000ea2000c1e1100 */
[----:B------:R-:W-:Y:S01]  /*0a60*/  BSSY.RECONVERGENT B0, `(.L_x_15) ;  /* 0x000000d000007945 */ /* 0x000fe20003800200 */
[----:B--2---:R-:W-:-:S13]  /*0a70*/  ISETP.NE.AND P1, PT, R10, R3, PT ;  /* 0x000000030a00720c */ /* 0x004fda0003f25270 */
[----:B------:R-:W-:Y:S05]  /*0a80*/  @!P1 BRA `(.L_x_16) ;  /* 0x00000000001c9947 */ /* 0x000fea0003800000 */
[----:B------:R-:W2:Y:S02]  /*0a90*/  LDL R2, [R14+-0x7c] ;  /* 0xffff84000e027983 */ /* 0x000ea40000100800 */
[----:B--2---:R-:W-:-:S13]  /*0aa0*/  ISETP.GT.AND P1, PT, R2, R15, PT ;  /* 0x0000000f0200720c */ /* 0x004fda0003f24270 */
[----:B01----:R-:W-:Y:S02]  /*0ab0*/  @!P1 VIADD R15, R15, 0xffffffff ;  /* 0xffffffff0f0f9836 */ /* 0x003fe40000000000 */
[----:B------:R-:W-:-:S03]  /*0ac0*/  @P1 VIADD R3, R2, 0xffffffff ;  /* 0xffffffff02031836 */ /* 0x000fc60000000000 */
[----:B------:R0:W-:Y:S04]  /*0ad0*/  @!P1 STL [R14], R15 ;  /* 0x0000000f0e009387 */ /* 0x0001e80000100800 */
[----:B------:R0:W-:Y:S01]  /*0ae0*/  @P1 STL [R14], R3 ;  /* 0x000000030e001387 */ /* 0x0001e20000100800 */
[----:B------:R-:W-:Y:S05]  /*0af0*/  BRA `(.L_x_17) ;  /* 0x00000000000c7947 */ /* 0x000fea0003800000 */
.L_x_16:
[----:B------:R-:W2:Y:S02]  /*0b00*/  LDL R2, [R14+-0x80] ;  /* 0xffff80000e027983 */ /* 0x000ea40000100800 */
[----:B--2---:R-:W-:-:S05]  /*0b10*/  VIADD R3, R2, 0x1 ;  /* 0x0000000102037836 */ /* 0x004fca0000000000 */
[----:B------:R2:W-:Y:S02]  /*0b20*/  STL [R14], R3 ;  /* 0x000000030e007387 */ /* 0x0005e40000100800 */
.L_x_17:
[----:B------:R-:W-:Y:S05]  /*0b30*/  BSYNC.RECONVERGENT B0 ;  /* 0x0000000000007941 */ /* 0x000fea0003800200 */
.L_x_15:
[----:B------:R-:W-:Y:S01]  /*0b40*/  VIADD R11, R11, 0x4 ;  /* 0x000000040b0b7836 */ /* 0x000fe20000000000 */
[----:B012---:R-:W-:Y:S01]  /*0b50*/  IADD3 R14, PT, PT, R14, 0x10, RZ ;  /* 0x000000100e0e7810 */ /* 0x007fe20007ffe0ff */
[----:B------:R-:W-:Y:S01]  /*0b60*/  VIADD R12, R12, 0x4 ;  /* 0x000000040c0c7836 */ /* 0x000fe20000000000 */
[----:B------:R-:W-:Y:S06]  /*0b70*/  @P0 BRA `(.L_x_18) ;  /* 0xfffffff800f00947 */ /* 0x000fec000383ffff */
[----:B------:R-:W-:-:S07]  /*0b80*/  VIADD R13, R11, 0x1 ;  /* 0x000000010b0d7836 */ /* 0x000fce0000000000 */
.L_x_6:
[----:B------:R-:W-:-:S13]  /*0b90*/  ISETP.NE.AND P0, PT, R5, RZ, PT ;  /* 0x000000ff0500720c */ /* 0x000fda0003f05270 */
[----:B------:R-:W-:Y:S05]  /*0ba0*/  @!P0 BRA `(.L_x_19) ;  /* 0x0000000000e48947 */ /* 0x000fea0003800000 */
[----:B------:R-:W0:Y:S01]  /*0bb0*/  LDCU.64 UR4, c[0x0][0x388] ;  /* 0x00007100ff0477ac */ /* 0x000e220008000a00 */
[----:B------:R-:W-:-:S04]  /*0bc0*/  IADD3 R3, PT, PT, R8, -0x1, R13 ;  /* 0xffffffff08037810 */ /* 0x000fc80007ffe00d */
[----:B0-----:R-:W-:-:S04]  /*0bd0*/  IADD3 R2, P0, PT, R3, UR4, RZ ;  /* 0x0000000403027c10 */ /* 0x001fc8000ff1e0ff */
[----:B------:R-:W-:-:S05]  /*0be0*/  LEA.HI.X.SX32 R3, R3, UR5, 0x1, P0 ;  /* 0x0000000503037c11 */ /* 0x000fca00080f0eff */
[----:B------:R-:W2:Y:S01]  /*0bf0*/  LDG.E.U8 R11, desc[UR36][R2.64] ;  /* 0x00000024020b7981 */ /* 0x000ea2000c1e1100 */
[----:B------:R-:W-:Y:S01]  /*0c00*/  IMAD R12, R4, 0x7c, R1 ;  /* 0x0000007c040c7824 */ /* 0x000fe200078e0201 */
[----:B------:R-:W-:Y:S01]  /*0c10*/  BSSY.RECONVERGENT B0, `(.L_x_20) ;  /* 0x0000010000007945 */ /* 0x000fe20003800200 */
[----:B--2--5:R-:W-:Y:S02]  /*0c20*/  ISETP.NE.AND P0, PT, R10, R11, PT ;  /* 0x0000000b0a00720c */ /* 0x024fe40003f05270 */
[----:B------:R-:W-:-:S11]  /*0c30*/  IMAD R11, R13, 0x4, R12 ;  /* 0x000000040d0b7824 */ /* 0x000fd600078e020c */
[----:B------:R-:W-:Y:S05]  /*0c40*/  @!P0 BRA `(.L_x_21) ;  /* 0x0000000000208947 */ /* 0x000fea0003800000 */
[----:B------:R-:W2:Y:S04]  /*0c50*/  LDL R13, [R11+-0x7c] ;  /* 0xffff84000b0d7983 */ /* 0x000ea80000100800 */
[----:B------:R-:W2:Y:S02]  /*0c60*/  LDL R12, [R11+-0x4] ;  /* 0xfffffc000b0c7983 */ /* 0x000ea40000100800 */
[----:B--2---:R-:W-:-:S13]  /*0c70*/  ISETP.GT.AND P0, PT, R13, R12, PT ;  /* 0x0000000c0d00720c */ /* 0x004fda0003f04270 */
[----:B------:R-:W-:-:S05]  /*0c80*/  @!P0 VIADD R12, R12, 0xffffffff ;  /* 0xffffffff0c0c8836 */ /* 0x000fca0000000000 */
[----:B------:R0:W-:Y:S01]  /*0c90*/  @!P0 STL [R11], R12 ;  /* 0x0000000c0b008387 */ /* 0x0001e20000100800 */
[----:B------:R-:W-:-:S05]  /*0ca0*/  @P0 VIADD R12, R13, 0xffffffff ;  /* 0xffffffff0d0c0836 */ /* 0x000fca0000000000 */
[----:B------:R0:W-:Y:S01]  /*0cb0*/  @P0 STL [R11], R12 ;  /* 0x0000000c0b000387 */ /* 0x0001e20000100800 */
[----:B------:R-:W-:Y:S05]  /*0cc0*/  BRA `(.L_x_22) ;  /* 0x0000000000107947 */ /* 0x000fea0003800000 */
.L_x_21:
[----:B------:R-:W-:-:S05]  /*0cd0*/  IMAD R13, R13, 0x4, R12 ;  /* 0x000000040d0d7824 */ /* 0x000fca00078e020c */
[----:B------:R-:W2:Y:S02]  /*0ce0*/  LDL R12, [R13+-0x80] ;  /* 0xffff80000d0c7983 */ /* 0x000ea40000100800 */
[----:B--2---:R-:W-:-:S05]  /*0cf0*/  IADD3 R12, PT, PT, R12, 0x1, RZ ;  /* 0x000000010c0c7810 */ /* 0x004fca0007ffe0ff */
[----:B------:R1:W-:Y:S02]  /*0d00*/  STL [R13], R12 ;  /* 0x0000000c0d007387 */ /* 0x0003e40000100800 */
.L_x_22:
[----:B------:R-:W-:Y:S05]  /*0d10*/  BSYNC.RECONVERGENT B0 ;  /* 0x0000000000007941 */ /* 0x000fea0003800200 */
.L_x_20:
[----:B------:R-:W-:-:S13]  /*0d20*/  ISETP.NE.AND P0, PT, R5, 0x1, PT ;  /* 0x000000010500780c */ /* 0x000fda0003f05270 */
[----:B------:R-:W-:Y:S05]  /*0d30*/  @!P0 BRA `(.L_x_19) ;  /* 0x0000000000808947 */ /* 0x000fea0003800000 */
[----:B-1----:R-:W2:Y:S01]  /*0d40*/  LDG.E.U8 R13, desc[UR36][R2.64+0x1] ;  /* 0x00000124020d7981 */ /* 0x002ea2000c1e1100 */
[----:B------:R-:W-:Y:S01]  /*0d50*/  BSSY.RECONVERGENT B0, `(.L_x_23) ;  /* 0x000000d000007945 */ /* 0x000fe20003800200 */
[----:B--2---:R-:W-:-:S13]  /*0d60*/  ISETP.NE.AND P0, PT, R10, R13, PT ;  /* 0x0000000d0a00720c */ /* 0x004fda0003f05270 */
[----:B------:R-:W-:Y:S05]  /*0d70*/  @!P0 BRA `(.L_x_24) ;  /* 0x00000000001c8947 */ /* 0x000fea0003800000 */
[----:B------:R-:W2:Y:S02]  /*0d80*/  LDL R13, [R11+-0x78] ;  /* 0xffff88000b0d7983 */ /* 0x000ea40000100800 */
[----:B--2---:R-:W-:-:S13]  /*0d90*/  ISETP.GT.AND P0, PT, R13, R12, PT ;  /* 0x0000000c0d00720c */ /* 0x004fda0003f04270 */
[----:B0-----:R-:W-:-:S05]  /*0da0*/  @!P0 VIADD R12, R12, 0xffffffff ;  /* 0xffffffff0c0c8836 */ /* 0x001fca0000000000 */
[----:B------:R0:W-:Y:S01]  /*0db0*/  @!P0 STL [R11+0x4], R12 ;  /* 0x0000040c0b008387 */ /* 0x0001e20000100800 */
[----:B------:R-:W-:-:S05]  /*0dc0*/  @P0 VIADD R12, R13, 0xffffffff ;  /* 0xffffffff0d0c0836 */ /* 0x000fca0000000000 */
[----:B------:R0:W-:Y:S01]  /*0dd0*/  @P0 STL [R11+0x4], R12 ;  /* 0x0000040c0b000387 */ /* 0x0001e20000100800 */
[----:B------:R-:W-:Y:S05]  /*0de0*/  BRA `(.L_x_25) ;  /* 0x00000000000c7947 */ /* 0x000fea0003800000 */
.L_x_24:
[----:B0-----:R-:W2:Y:S02]  /*0df0*/  LDL R12, [R11+-0x7c] ;  /* 0xffff84000b0c7983 */ /* 0x001ea40000100800 */
[----:B--2---:R-:W-:-:S05]  /*0e00*/  VIADD R12, R12, 0x1 ;  /* 0x000000010c0c7836 */ /* 0x004fca0000000000 */
[----:B------:R1:W-:Y:S02]  /*0e10*/  STL [R11+0x4], R12 ;  /* 0x0000040c0b007387 */ /* 0x0003e40000100800 */
.L_x_25:
[----:B------:R-:W-:Y:S05]  /*0e20*/  BSYNC.RECONVERGENT B0 ;  /* 0x0000000000007941 */ /* 0x000fea0003800200 */
.L_x_23:
[----:B------:R-:W-:-:S13]  /*0e30*/  ISETP.NE.AND P0, PT, R5, 0x2, PT ;  /* 0x000000020500780c */ /* 0x000fda0003f05270 */
[----:B------:R-:W-:Y:S05]  /*0e40*/  @!P0 BRA `(.L_x_19) ;  /* 0x00000000003c8947 */ /* 0x000fea0003800000 */
        /* <DEDUP_REMOVED lines=8> */
[----:B------:R3:W-:Y:S04]  /*0ed0*/  @!P0 STL [R11+0x8], R12 ;  /* 0x0000080c0b008387 */ /* 0x0007e80000100800 */
[----:B------:R3:W-:Y:S01]  /*0ee0*/  @P0 STL [R11+0x8], R2 ;  /* 0x000008020b000387 */ /* 0x0007e20000100800 */
[----:B------:R-:W-:Y:S05]  /*0ef0*/  BRA `(.L_x_27) ;  /* 0x00000000000c7947 */ /* 0x000fea0003800000 */
.L_x_26:
[----:B------:R-:W2:Y:S02]  /*0f00*/  LDL R2, [R11+-0x78] ;  /* 0xffff88000b027983 */ /* 0x000ea40000100800 */
[----:B--2---:R-:W-:-:S05]  /*0f10*/  IADD3 R2, PT, PT, R2, 0x1, RZ ;  /* 0x0000000102027810 */ /* 0x004fca0007ffe0ff */
[----:B------:R2:W-:Y:S02]  /*0f20*/  STL [R11+0x8], R2 ;  /* 0x000008020b007387 */ /* 0x0005e40000100800 */
.L_x_27:
[----:B------:R-:W-:Y:S05]  /*0f30*/  BSYNC.RECONVERGENT B0 ;  /* 0x0000000000007941 */ /* 0x000fea0003800200 */
.L_x_19:
[----:B------:R-:W4:Y:S02]  /*0f40*/  LDC R3, c[0x0][0x398] ;  /* 0x0000e600ff037b82 */ /* 0x000f240000000800 */
[C---:B----4-:R-:W-:Y:S01]  /*0f50*/  ISETP.NE.AND P0, PT, R4.reuse, R3, PT ;  /* 0x000000030400720c */ /* 0x050fe20003f05270 */
[----:B------:R-:W-:-:S12]  /*0f60*/  VIADD R4, R4, 0x1 ;  /* 0x0000000104047836 */ /* 0x000fd80000000000 */
[----:B------:R-:W-:Y:S05]  /*0f70*/  @P0 BRA `(.L_x_28) ;  /* 0xfffffff400b40947 */ /* 0x000fea000383ffff */
.L_x_5:
[----:B------:R-:W-:Y:S01]  /*0f80*/  ISETP.GE.AND P0, PT, R3, 0x1, PT ;  /* 0x000000010300780c */ /* 0x000fe20003f06270 */
[----:B-1----:R-:W-:Y:S02]  /*0f90*/  IMAD.MOV.U32 R16, RZ, RZ, RZ ;  /* 0x000000ffff107224 */ /* 0x002fe400078e00ff */
[C---:B------:R-:W-:Y:S02]  /*0fa0*/  VIADD R19, R1.reuse, 0xf42 ;  /* 0x00000f4201137836 */ /* 0x040fe40000000000 */
[----:B------:R-:W-:-:S08]  /*0fb0*/  VIADD R18, R1, 0xf04 ;  /* 0x00000f0401127836 */ /* 0x000fd00000000000 */
[----:B------:R-:W-:Y:S05]  /*0fc0*/  @!P0 BRA `(.L_x_29) ;  /* 0x0000000400148947 */ /* 0x000fea0003800000 */
[----:B--23--:R-:W1:Y:S01]  /*0fd0*/  LDC.64 R2, c[0x0][0x380] ;  /* 0x0000e000ff027b82 */ /* 0x00ce620000000a00 */
[----:B------:R-:W0:Y:S01]  /*0fe0*/  LDCU UR4, c[0x0][0x398] ;  /* 0x00007300ff0477ac */ /* 0x000e220008000800 */
[----:B------:R-:W-:Y:S01]  /*0ff0*/  BSSY.RECONVERGENT B0, `(.L_x_29) ;  /* 0x0000042000007945 */ /* 0x000fe20003800200 */
[----:B------:R-:W-:Y:S01]  /*1000*/  IMAD.MOV.U32 R16, RZ, RZ, RZ ;  /* 0x000000ffff107224 */ /* 0x000fe200078e00ff */
[----:B------:R-:W2:Y:S01]  /*1010*/  LDCU UR5, c[0x0][0x398] ;  /* 0x00007300ff0577ac */ /* 0x000ea20008000800 */
[----:B------:R-:W3:Y:S01]  /*1020*/  LDCU.64 UR6, c[0x0][0x388] ;  /* 0x00007100ff0677ac */ /* 0x000ee20008000a00 */
[----:B------:R-:W4:Y:S01]  /*1030*/  LDCU.64 UR8, c[0x0][0x380] ;  /* 0x00007000ff0877ac */ /* 0x000f220008000a00 */
[----:B0----5:R-:W-:-:S07]  /*1040*/  MOV R10, UR4 ;  /* 0x00000004000a7c02 */ /* 0x021fce0008000f00 */
.L_x_35:
[----:B------:R-:W-:Y:S02]  /*1050*/  VIADD R8, R10, 0xffffffff ;  /* 0xffffffff0a087836 */ /* 0x000fe40000000000 */
[----:B-1----:R-:W-:Y:S02]  /*1060*/  VIADD R9, R0, 0xffffffff ;  /* 0xffffffff00097836 */ /* 0x002fe40000000000 */
[--C-:B0--3--:R-:W-:Y:S02]  /*1070*/  IMAD R4, R10, 0x7c, R1.reuse ;  /* 0x0000007c0a047824 */ /* 0x109fe400078e0201 */
[----:B------:R-:W-:Y:S02]  /*1080*/  IMAD R13, R8, 0x7c, R1 ;  /* 0x0000007c080d7824 */ /* 0x000fe400078e0201 */
[C---:B------:R-:W-:Y:S02]  /*1090*/  IMAD R12, R9.reuse, 0x4, R4 ;  /* 0x00000004090c7824 */ /* 0x040fe400078e0204 */
[----:B------:R-:W-:-:S04]  /*10a0*/  IMAD R11, R9, 0x4, R13 ;  /* 0x00000004090b7824 */ /* 0x000fc800078e020d */
[----:B------:R-:W4:Y:S04]  /*10b0*/  LDL R12, [R12] ;  /* 0x000000000c0c7983 */ /* 0x000f280000100800 */
[----:B------:R-:W4:Y:S01]  /*10c0*/  LDL R11, [R11] ;  /* 0x000000000b0b7983 */ /* 0x000f220000100800 */
[----:B------:R-:W-:-:S06]  /*10d0*/  IMAD R13, R0, 0x4, R13 ;  /* 0x00000004000d7824 */ /* 0x000fcc00078e020d */
[----:B------:R-:W4:Y:S01]  /*10e0*/  LDL R13, [R13] ;  /* 0x000000000d0d7983 */ /* 0x000f220000100800 */
[----:B--2---:R-:W-:-:S05]  /*10f0*/  IMAD R5, R22, UR5, R9 ;  /* 0x0000000516057c24 */ /* 0x004fca000f8e0209 */
[----:B---3--:R-:W-:-:S04]  /*1100*/  IADD3 R4, P0, PT, R5, UR6, RZ ;  /* 0x0000000605047c10 */ /* 0x008fc8000ff1e0ff */
[----:B------:R-:W-:-:S05]  /*1110*/  LEA.HI.X.SX32 R5, R5, UR7, 0x1, P0 ;  /* 0x0000000705057c11 */ /* 0x000fca00080f0eff */
[----:B------:R0:W5:Y:S01]  /*1120*/  LDG.E.U8 R15, desc[UR36][R4.64] ;  /* 0x00000024040f7981 */ /* 0x000162000c1e1100 */
[----:B------:R-:W-:Y:S04]  /*1130*/  BSSY.RECONVERGENT B1, `(.L_x_30) ;  /* 0x0000029000017945 */ /* 0x000fe80003800200 */
[----:B------:R-:W-:Y:S01]  /*1140*/  BSSY.RELIABLE B2, `(.L_x_31) ;  /* 0x000000c000027945 */ /* 0x000fe20003800100 */
[----:B----4-:R-:W-:-:S13]  /*1150*/  ISETP.GT.AND P0, PT, R11, R12, PT ;  /* 0x0000000c0b00720c */ /* 0x010fda0003f04270 */
[-C--:B------:R-:W-:Y:S02]  /*1160*/  @P0 VIMNMX R14, PT, PT, R11, R13.reuse, !PT ;  /* 0x0000000d0b0e0248 */ /* 0x080fe40007fe0100 */
[----:B------:R-:W-:-:S04]  /*1170*/  @!P0 VIMNMX R14, PT, PT, R12, R13, !PT ;  /* 0x0000000d0c0e8248 */ /* 0x000fc80007fe0100 */
[----:B------:R-:W-:-:S13]  /*1180*/  ISETP.NE.AND P1, PT, R14, R11, PT ;  /* 0x0000000b0e00720c */ /* 0x000fda0003f25270 */
[----:B0-----:R-:W-:Y:S05]  /*1190*/  @!P1 BRA `(.L_x_32) ;  /* 0x0000000000189947 */ /* 0x001fea0003800000 */
[----:B-1----:R-:W-:-:S04]  /*11a0*/  IADD3 R4, P0, PT, R10, R2, RZ ;  /* 0x000000020a047210 */ /* 0x002fc80007f1e0ff */
[----:B------:R-:W-:-:S05]  /*11b0*/  IADD3.X R5, PT, PT, RZ, R3, RZ, P0, !PT ;  /* 0x00000003ff057210 */ /* 0x000fca00007fe4ff */
[----:B------:R-:W2:Y:S02]  /*11c0*/  LDG.E.U8 R4, desc[UR36][R4.64] ;  /* 0x0000002404047981 */ /* 0x000ea4000c1e1100 */
[----:B--2--5:R-:W-:-:S13]  /*11d0*/  ISETP.NE.AND P0, PT, R4, R15, PT ;  /* 0x0000000f0400720c */ /* 0x024fda0003f05270 */
[----:B------:R-:W-:Y:S05]  /*11e0*/  @P0 BREAK.RELIABLE B2 ;  /* 0x0000000000020942 */ /* 0x000fea0003800100 */
[----:B------:R-:W-:Y:S05]  /*11f0*/  @P0 BRA `(.L_x_33) ;  /* 0x0000000000280947 */ /* 0x000fea0003800000 */
.L_x_32:
[----:B------:R-:W-:Y:S05]  /*1200*/  BSYNC.RELIABLE B2 ;  /* 0x0000000000027941 */ /* 0x000fea0003800100 */
.L_x_31:
[----:B------:R-:W-:-:S05]  /*1210*/  IADD3 R4, P0, PT, R8, UR8, RZ ;  /* 0x0000000808047c10 */ /* 0x000fca000ff1e0ff */
[----:B------:R-:W-:-:S05]  /*1220*/  IMAD.X R5, RZ, RZ, UR9, P0 ;  /* 0x00000009ff057e24 */ /* 0x000fca00080e06ff */
[----:B------:R-:W2:Y:S01]  /*1230*/  LDG.E.U8 R4, desc[UR36][R4.64] ;  /* 0x0000002404047981 */ /* 0x000ea2000c1e1100 */
[----:B------:R-:W-:Y:S02]  /*1240*/  IMAD.IADD R11, R1, 0x1, R16 ;  /* 0x00000001010b7824 */ /* 0x000fe400078e0210 */
[----:B------:R-:W-:Y:S02]  /*1250*/  IMAD.MOV.U32 R10, RZ, RZ, R8 ;  /* 0x000000ffff0a7224 */ /* 0x000fe400078e0008 */
[----:B------:R-:W-:Y:S01]  /*1260*/  IMAD.MOV.U32 R0, RZ, RZ, R9 ;  /* 0x000000ffff007224 */ /* 0x000fe200078e0009 */
[----:B-----5:R3:W-:Y:S04]  /*1270*/  STL.U8 [R11+0xf42], R15 ;  /* 0x000f420f0b007387 */ /* 0x0207e80000100000 */
[----:B--2---:R3:W-:Y:S01]  /*1280*/  STL.U8 [R11+0xf04], R4 ;  /* 0x000f04040b007387 */ /* 0x0047e20000100000 */
[----:B------:R-:W-:Y:S05]  /*1290*/  BRA `(.L_x_34) ;  /* 0x0000000000487947 */ /* 0x000fea0003800000 */
.L_x_33:
[----:B------:R-:W-:Y:S01]  /*12a0*/  ISETP.NE.AND P0, PT, R14, R12, PT ;  /* 0x0000000c0e00720c */ /* 0x000fe20003f05270 */
[----:B------:R-:W-:-:S12]  /*12b0*/  IMAD.MOV.U32 R4, RZ, RZ, 0x2d ;  /* 0x0000002dff047424 */ /* 0x000fd800078e00ff */
[----:B------:R-:W-:Y:S01]  /*12c0*/  @!P0 IADD3 R5, PT, PT, R1, R16, RZ ;  /* 0x0000001001058210 */ /* 0x000fe20007ffe0ff */
[----:B------:R-:W-:-:S04]  /*12d0*/  @!P0 IMAD.MOV.U32 R0, RZ, RZ, R9 ;  /* 0x000000ffff008224 */ /* 0x000fc800078e0009 */
[----:B------:R0:W-:Y:S04]  /*12e0*/  @!P0 STL.U8 [R5+0xf42], R15 ;  /* 0x000f420f05008387 */ /* 0x0001e80000100000 */
[----:B------:R0:W-:Y:S01]  /*12f0*/  @!P0 STL.U8 [R5+0xf04], R4 ;  /* 0x000f040405008387 */ /* 0x0001e20000100000 */
[----:B------:R-:W-:Y:S05]  /*1300*/  @!P0 BRA `(.L_x_34) ;  /* 0x00000000002c8947 */ /* 0x000fea0003800000 */
[----:B------:R-:W-:-:S13]  /*1310*/  ISETP.NE.AND P0, PT, R14, R13, PT ;  /* 0x0000000d0e00720c */ /* 0x000fda0003f05270 */
[----:B------:R-:W-:Y:S05]  /*1320*/  @P0 BRA `(.L_x_34) ;  /* 0x0000000000240947 */ /* 0x000fea0003800000 */
[----:B0-----:R-:W-:-:S05]  /*1330*/  IADD3 R4, P0, PT, R8, R2, RZ ;  /* 0x0000000208047210 */ /* 0x001fca0007f1e0ff */
[----:B------:R-:W-:-:S05]  /*1340*/  IMAD.X R5, RZ, RZ, R3, P0 ;  /* 0x000000ffff057224 */ /* 0x000fca00000e0603 */
[----:B------:R0:W2:Y:S01]  /*1350*/  LDG.E.U8 R4, desc[UR36][R4.64] ;  /* 0x0000002404047981 */ /* 0x0000a2000c1e1100 */
[----:B------:R-:W-:Y:S02]  /*1360*/  IMAD.MOV.U32 R10, RZ, RZ, 0x2d ;  /* 0x0000002dff0a7424 */ /* 0x000fe400078e00ff */
[----:B------:R-:W-:-:S03]  /*1370*/  IMAD.IADD R9, R1, 0x1, R16 ;  /* 0x0000000101097824 */ /* 0x000fc600078e0210 */
[----:B0-----:R-:W-:Y:S01]  /*1380*/  PRMT R5, R10, 0x7610, R5 ;  /* 0x000076100a057816 */ /* 0x001fe20000000005 */
[----:B------:R-:W-:-:S04]  /*1390*/  IMAD.MOV.U32 R10, RZ, RZ, R8 ;  /* 0x000000ffff0a7224 */ /* 0x000fc800078e0008 */
[----:B------:R1:W-:Y:S04]  /*13a0*/  STL.U8 [R9+0xf42], R5 ;  /* 0x000f420509007387 */ /* 0x0003e80000100000 */
[----:B--2---:R1:W-:Y:S02]  /*13b0*/  STL.U8 [R9+0xf04], R4 ;  /* 0x000f040409007387 */ /* 0x0043e40000100000 */
.L_x_34:
[----:B------:R-:W-:Y:S05]  /*13c0*/  BSYNC.RECONVERGENT B1 ;  /* 0x0000000000017941 */ /* 0x000fea0003800200 */
.L_x_30:
[----:B------:R-:W-:Y:S02]  /*13d0*/  ISETP.NE.AND P0, PT, R0, RZ, PT ;  /* 0x000000ff0000720c */ /* 0x000fe40003f05270 */
[----:B------:R-:W-:Y:S02]  /*13e0*/  ISETP.NE.AND P1, PT, R10, RZ, PT ;  /* 0x000000ff0a00720c */ /* 0x000fe40003f25270 */
[----:B------:R-:W-:-:S11]  /*13f0*/  IADD3 R16, PT, PT, R16, 0x1, RZ ;  /* 0x0000000110107810 */ /* 0x000fd60007ffe0ff */
[----:B------:R-:W-:Y:S05]  /*1400*/  @P0 BRA P1, `(.L_x_35) ;  /* 0xfffffffc00100947 */ /* 0x000fea000083ffff */
[----:B------:R-:W-:Y:S05]  /*1410*/  BSYNC.RECONVERGENT B0 ;  /* 0x0000000000007941 */ /* 0x000fea0003800200 */
.L_x_29:
[----:B------:R-:W-:Y:S01]  /*1420*/  ISETP.GE.U32.AND P0, PT, R16, 0x2, PT ;  /* 0x000000021000780c */ /* 0x000fe20003f06070 */
[----:B------:R-:W-:-:S12]  /*1430*/  BSSY.RECONVERGENT B0, `(.L_x_36) ;  /* 0x000004a000007945 */ /* 0x000fd80003800200 */
[----:B------:R-:W-:Y:S05]  /*1440*/  @!P0 BRA `(.L_x_37) ;  /* 0x0000000400208947 */ /* 0x000fea0003800000 */
[----:B------:R-:W-:Y:S01]  /*1450*/  SHF.R.U32.HI R0, RZ, 0x1, R16 ;  /* 0x00000001ff007819 */ /* 0x000fe20000011610 */
[----:B------:R-:W-:Y:S01]  /*1460*/  BSSY.RECONVERGENT B1, `(.L_x_38) ;  /* 0x0000032000017945 */ /* 0x000fe20003800200 */
[----:B-1----:R-:W-:Y:S02]  /*1470*/  IMAD.MOV.U32 R3, RZ, RZ, RZ ;  /* 0x000000ffff037224 */ /* 0x002fe400078e00ff */
[C---:B0-23--:R-:W-:Y:S01]  /*1480*/  LOP3.LUT R4, R0.reuse, 0x3, RZ, 0xc0, !PT ;  /* 0x0000000300047812 */ /* 0x04dfe200078ec0ff */
[----:B------:R-:W-:-:S03]  /*1490*/  VIADD R2, R0, 0xffffffff ;  /* 0xffffffff00027836 */ /* 0x000fc60000000000 */
[----:B------:R-:W-:Y:S02]  /*14a0*/  ISETP.NE.AND P1, PT, R4, RZ, PT ;  /* 0x000000ff0400720c */ /* 0x000fe40003f25270 */
[----:B------:R-:W-:-:S13]  /*14b0*/  ISETP.GE.U32.AND P0, PT, R2, 0x3, PT ;  /* 0x000000030200780c */ /* 0x000fda0003f06070 */
[----:B------:R-:W-:Y:S05]  /*14c0*/  @!P0 BRA `(.L_x_39) ;  /* 0x0000000000ac8947 */ /* 0x000fea0003800000 */
[----:B------:R-:W-:Y:S01]  /*14d0*/  LOP3.LUT R3, R0, 0x7ffffffc, RZ, 0xc0, !PT ;  /* 0x7ffffffc00037812 */ /* 0x000fe200078ec0ff */
[----:B------:R-:W-:Y:S02]  /*14e0*/  VIADD R0, R16, 0xffffffff ;  /* 0xffffffff10007836 */ /* 0x000fe40000000000 */
[----:B------:R-:W-:Y:S02]  /*14f0*/  IMAD.MOV.U32 R2, RZ, RZ, 0x1 ;  /* 0x00000001ff027424 */ /* 0x000fe400078e00ff */
[----:B------:R-:W-:-:S07]  /*1500*/  IMAD.MOV R5, RZ, RZ, -R3 ;  /* 0x000000ffff057224 */ /* 0x000fce00078e0a03 */
.L_x_40:
[C---:B--2---:R-:W-:Y:S01]  /*1510*/  IADD3 R17, PT, PT, R1.reuse, R2, RZ ;  /* 0x0000000201117210 */ /* 0x044fe20007ffe0ff */
[----:B------:R-:W-:-:S04]  /*1520*/  IMAD.IADD R15, R1, 0x1, R0 ;  /* 0x00000001010f7824 */ /* 0x000fc800078e0200 */
[----:B------:R-:W2:Y:S04]  /*1530*/  LDL.U8 R8, [R17+0xf03] ;  /* 0x000f030011087983 */ /* 0x000ea80000100000 */
[----:B------:R-:W3:Y:S04]  /*1540*/  LDL.U8 R9, [R15+0xf04] ;  /* 0x000f04000f097983 */ /* 0x000ee80000100000 */
[----:B--2---:R0:W-:Y:S04]  /*1550*/  STL.U8 [R15+0xf04], R8 ;  /* 0x000f04080f007387 */ /* 0x0041e80000100000 */
[----:B---3--:R1:W-:Y:S04]  /*1560*/  STL.U8 [R17+0xf03], R9 ;  /* 0x000f030911007387 */ /* 0x0083e80000100000 */
[----:B-----5:R-:W2:Y:S04]  /*1570*/  LDL.U8 R10, [R17+0xf41] ;  /* 0x000f4100110a7983 */ /* 0x020ea80000100000 */
[----:B------:R-:W3:Y:S04]  /*1580*/  LDL.U8 R11, [R15+0xf42] ;  /* 0x000f42000f0b7983 */ /* 0x000ee80000100000 */
[----:B--2---:R2:W-:Y:S04]  /*1590*/  STL.U8 [R15+0xf42], R10 ;  /* 0x000f420a0f007387 */ /* 0x0045e80000100000 */
[----:B---3--:R3:W-:Y:S04]  /*15a0*/  STL.U8 [R17+0xf41], R11 ;  /* 0x000f410b11007387 */ /* 0x0087e80000100000 */
[----:B------:R-:W4:Y:S04]  /*15b0*/  LDL.U8 R12, [R17+0xf04] ;  /* 0x000f0400110c7983 */ /* 0x000f280000100000 */
[----:B------:R-:W2:Y:S04]  /*15c0*/  LDL.U8 R13, [R15+0xf03] ;  /* 0x000f03000f0d7983 */ /* 0x000ea80000100000 */
[----:B----4-:R4:W-:Y:S04]  /*15d0*/  STL.U8 [R15+0xf03], R12 ;  /* 0x000f030c0f007387 */ /* 0x0109e80000100000 */
[----:B--2---:R2:W-:Y:S04]  /*15e0*/  STL.U8 [R17+0xf04], R13 ;  /* 0x000f040d11007387 */ /* 0x0045e80000100000 */
[----:B------:R-:W3:Y:S04]  /*15f0*/  LDL.U8 R14, [R17+0xf42] ;  /* 0x000f4200110e7983 */ /* 0x000ee80000100000 */
[----:B0-----:R-:W4:Y:S04]  /*1600*/  LDL.U8 R8, [R15+0xf41] ;  /* 0x000f41000f087983 */ /* 0x001f280000100000 */
[----:B---3--:R0:W-:Y:S04]  /*1610*/  STL.U8 [R15+0xf41], R14 ;  /* 0x000f410e0f007387 */ /* 0x0081e80000100000 */
[----:B----4-:R3:W-:Y:S04]  /*1620*/  STL.U8 [R17+0xf42], R8 ;  /* 0x000f420811007387 */ /* 0x0107e80000100000 */
[----:B-1----:R-:W4:Y:S04]  /*1630*/  LDL.U8 R9, [R17+0xf05] ;  /* 0x000f050011097983 */ /* 0x002f280000100000 */
[----:B------:R-:W2:Y:S04]  /*1640*/  LDL.U8 R10, [R15+0xf02] ;  /* 0x000f02000f0a7983 */ /* 0x000ea80000100000 */
[----:B----4-:R1:W-:Y:S04]  /*1650*/  STL.U8 [R15+0xf02], R9 ;  /* 0x000f02090f007387 */ /* 0x0103e80000100000 */
[----:B--2---:R2:W-:Y:S04]  /*1660*/  STL.U8 [R17+0xf05], R10 ;  /* 0x000f050a11007387 */ /* 0x0045e80000100000 */
[----:B------:R-:W4:Y:S04]  /*1670*/  LDL.U8 R11, [R17+0xf43] ;  /* 0x000f4300110b7983 */ /* 0x000f280000100000 */
[----:B------:R-:W3:Y:S04]  /*1680*/  LDL.U8 R12, [R15+0xf40] ;  /* 0x000f40000f0c7983 */ /* 0x000ee80000100000 */
[----:B----4-:R2:W-:Y:S04]  /*1690*/  STL.U8 [R15+0xf40], R11 ;  /* 0x000f400b0f007387 */ /* 0x0105e80000100000 */
[----:B---3--:R2:W-:Y:S04]  /*16a0*/  STL.U8 [R17+0xf43], R12 ;  /* 0x000f430c11007387 */ /* 0x0085e80000100000 */
[----:B------:R-:W3:Y:S04]  /*16b0*/  LDL.U8 R13, [R17+0xf06] ;  /* 0x000f0600110d7983 */ /* 0x000ee80000100000 */
[----:B0-----:R-:W4:Y:S04]  /*16c0*/  LDL.U8 R14, [R15+0xf01] ;  /* 0x000f01000f0e7983 */ /* 0x001f280000100000 */
[----:B---3--:R2:W-:Y:S04]  /*16d0*/  STL.U8 [R15+0xf01], R13 ;  /* 0x000f010d0f007387 */ /* 0x0085e80000100000 */
[----:B----4-:R2:W-:Y:S04]  /*16e0*/  STL.U8 [R17+0xf06], R14 ;  /* 0x000f060e11007387 */ /* 0x0105e80000100000 */
[----:B------:R-:W3:Y:S04]  /*16f0*/  LDL.U8 R8, [R17+0xf44] ;  /* 0x000f440011087983 */ /* 0x000ee80000100000 */
[----:B-1----:R-:W4:Y:S01]  /*1700*/  LDL.U8 R9, [R15+0xf3f] ;  /* 0x000f3f000f097983 */ /* 0x002f220000100000 */
[----:B------:R-:W-:-:S02]  /*1710*/  VIADD R5, R5, 0x4 ;  /* 0x0000000405057836 */ /* 0x000fc40000000000 */
[----:B------:R-:W-:Y:S02]  /*1720*/  VIADD R2, R2, 0x4 ;  /* 0x0000000402027836 */ /* 0x000fe40000000000 */
[----:B------:R-:W-:Y:S01]  /*1730*/  VIADD R0, R0, 0xfffffffc ;  /* 0xfffffffc00007836 */ /* 0x000fe20000000000 */
[----:B------:R-:W-:Y:S01]  /*1740*/  ISETP.NE.AND P0, PT, R5, RZ, PT ;  /* 0x000000ff0500720c */ /* 0x000fe20003f05270 */
[----:B---3--:R2:W-:Y:S04]  /*1750*/  STL.U8 [R15+0xf3f], R8 ;  /* 0x000f3f080f007387 */ /* 0x0085e80000100000 */
[----:B----4-:R2:W-:Y:S08]  /*1760*/  STL.U8 [R17+0xf44], R9 ;  /* 0x000f440911007387 */ /* 0x0105f00000100000 */
[----:B------:R-:W-:Y:S05]  /*1770*/  @P0 BRA `(.L_x_40) ;  /* 0xfffffffc00640947 */ /* 0x000fea000383ffff */
.L_x_39:
[----:B------:R-:W-:Y:S05]  /*1780*/  BSYNC.RECONVERGENT B1 ;  /* 0x0000000000017941 */ /* 0x000fea0003800200 */
.L_x_38:
[----:B------:R-:W-:Y:S05]  /*1790*/  @!P1 BRA `(.L_x_37) ;  /* 0x00000000004c9947 */ /* 0x000fea0003800000 */
[-C--:B------:R-:W-:Y:S01]  /*17a0*/  LOP3.LUT R5, RZ, R3.reuse, RZ, 0x33, !PT ;  /* 0x00000003ff057212 */ /* 0x080fe200078e33ff */
[----:B------:R-:W-:Y:S01]  /*17b0*/  IMAD.MOV R4, RZ, RZ, -R4 ;  /* 0x000000ffff047224 */ /* 0x000fe200078e0a04 */
[----:B------:R-:W-:-:S03]  /*17c0*/  MOV R2, R3 ;  /* 0x0000000300027202 */ /* 0x000fc60000000f00 */
[----:B------:R-:W-:-:S07]  /*17d0*/  IMAD.IADD R0, R5, 0x1, R16 ;  /* 0x0000000105007824 */ /* 0x000fce00078e0210 */
.L_x_41:
[C---:B--2-4-:R-:W-:Y:S02]  /*17e0*/  IMAD.IADD R12, R1.reuse, 0x1, R2 ;  /* 0x00000001010c7824 */ /* 0x054fe400078e0202 */
[----:B-----5:R-:W-:-:S03]  /*17f0*/  IMAD.IADD R10, R1, 0x1, R0 ;  /* 0x00000001010a7824 */ /* 0x020fc600078e0200 */
[----:B------:R-:W2:Y:S04]  /*1800*/  LDL.U8 R3, [R12+0xf04] ;  /* 0x000f04000c037983 */ /* 0x000ea80000100000 */
[----:B------:R-:W3:Y:S04]  /*1810*/  LDL.U8 R5, [R10+0xf04] ;  /* 0x000f04000a057983 */ /* 0x000ee80000100000 */
[----:B--2---:R4:W-:Y:S04]  /*1820*/  STL.U8 [R10+0xf04], R3 ;  /* 0x000f04030a007387 */ /* 0x0049e80000100000 */
[----:B---3--:R4:W-:Y:S04]  /*1830*/  STL.U8 [R12+0xf04], R5 ;  /* 0x000f04050c007387 */ /* 0x0089e80000100000 */
[----:B------:R-:W2:Y:S04]  /*1840*/  LDL.U8 R8, [R12+0xf42] ;  /* 0x000f42000c087983 */ /* 0x000ea80000100000 */
[----:B------:R-:W3:Y:S01]  /*1850*/  LDL.U8 R9, [R10+0xf42] ;  /* 0x000f42000a097983 */ /* 0x000ee20000100000 */
[----:B------:R-:W-:Y:S01]  /*1860*/  VIADD R4, R4, 0x1 ;  /* 0x0000000104047836 */ /* 0x000fe20000000000 */
[----:B------:R-:W-:Y:S01]  /*1870*/  IADD3 R0, PT, PT, R0, -0x1, RZ ;  /* 0xffffffff00007810 */ /* 0x000fe20007ffe0ff */
[----:B------:R-:W-:-:S03]  /*1880*/  VIADD R2, R2, 0x1 ;  /* 0x0000000102027836 */ /* 0x000fc60000000000 */
[----:B------:R-:W-:Y:S01]  /*1890*/  ISETP.NE.AND P0, PT, R4, RZ, PT ;  /* 0x000000ff0400720c */ /* 0x000fe20003f05270 */
[----:B--2---:R4:W-:Y:S04]  /*18a0*/  STL.U8 [R10+0xf42], R8 ;  /* 0x000f42080a007387 */ /* 0x0049e80000100000 */
[----:B---3--:R4:W-:Y:S08]  /*18b0*/  STL.U8 [R12+0xf42], R9 ;  /* 0x000f42090c007387 */ /* 0x0089f00000100000 */
[----:B------:R-:W-:Y:S05]  /*18c0*/  @P0 BRA `(.L_x_41) ;  /* 0xfffffffc00c40947 */ /* 0x000fea000383ffff */
.L_x_37:
[----:B---3--:R-:W-:Y:S05]  /*18d0*/  BSYNC.RECONVERGENT B0 ;  /* 0x0000000000007941 */ /* 0x008fea0003800200 */
.L_x_36:
[C---:B0-2-4-:R-:W-:Y:S01]  /*18e0*/  IADD3 R8, P0, PT, R6.reuse, 0xf04, RZ ;  /* 0x00000f0406087810 */ /* 0x055fe20007f1e0ff */
[----:B------:R-:W-:Y:S01]  /*18f0*/  IMAD.IADD R17, R1, 0x1, R16 ;  /* 0x0000000101117824 */ /* 0x000fe200078e0210 */
[----:B-----5:R-:W-:Y:S01]  /*1900*/  IADD3 R10, P1, PT, R6, 0xf42, RZ ;  /* 0x00000f42060a7810 */ /* 0x020fe20007f3e0ff */
[----:B------:R-:W-:Y:S01]  /*1910*/  VIADD R0, R22, 0x1 ;  /* 0x0000000116007836 */ /* 0x000fe20000000000 */
[----:B-1----:R-:W-:Y:S01]  /*1920*/  MOV R2, 0x0 ;  /* 0x0000000000027802 */ /* 0x002fe20000000f00 */
[--C-:B------:R-:W-:Y:S01]  /*1930*/  IMAD.X R9, RZ, RZ, R7.reuse, P0 ;  /* 0x000000ffff097224 */ /* 0x100fe200000e0607 */
[----:B------:R0:W-:Y:S01]  /*1940*/  STL.U8 [R17+0xf04], RZ ;  /* 0x000f04ff11007387 */ /* 0x0001e20000100000 */
[--C-:B------:R-:W-:Y:S01]  /*1950*/  IMAD.X R11, RZ, RZ, R7.reuse, P1 ;  /* 0x000000ffff0b7224 */ /* 0x100fe200008e0607 */
[----:B------:R-:W1:Y:S01]  /*1960*/  LDCU.64 UR4, c[0x4][0x8] ;  /* 0x01000100ff0477ac */ /* 0x000e620008000a00 */
[----:B------:R-:W-:Y:S01]  /*1970*/  IADD3 R6, P0, PT, R6, 0xf80, RZ ;  /* 0x00000f8006067810 */ /* 0x000fe20007f1e0ff */
[----:B------:R0:W-:Y:S01]  /*1980*/  STL.U8 [R17+0xf42], RZ ;  /* 0x000f42ff11007387 */ /* 0x0001e20000100000 */
[----:B------:R-:W2:Y:S03]  /*1990*/  LDC.64 R2, c[0x4][R2] ;  /* 0x0100000002027b82 */ /* 0x000ea60000000a00 */
[----:B------:R0:W-:Y:S01]  /*19a0*/  STL [R1+0xf80], R0 ;  /* 0x000f800001007387 */ /* 0x0001e20000100800 */
[----:B------:R-:W-:-:S03]  /*19b0*/  IMAD.X R7, RZ, RZ, R7, P0 ;  /* 0x000000ffff077224 */ /* 0x000fc600000e0607 */
[----:B------:R0:W-:Y:S04]  /*19c0*/  STL.64 [R1+0xf88], R8 ;  /* 0x000f880801007387 */ /* 0x0001e80000100a00 */
[----:B------:R0:W-:Y:S01]  /*19d0*/  STL.64 [R1+0xf90], R10 ;  /* 0x000f900a01007387 */ /* 0x0001e20000100a00 */
[----:B-1----:R-:W-:Y:S01]  /*19e0*/  IMAD.U32 R4, RZ, RZ, UR4 ;  /* 0x00000004ff047e24 */ /* 0x002fe2000f8e00ff */
[----:B------:R-:W-:-:S07]  /*19f0*/  MOV R5, UR5 ;  /* 0x0000000500057c02 */ /* 0x000fce0008000f00 */
[----:B------:R-:W-:-:S07]  /*1a00*/  LEPC R20, `(.L_x_42) ;  /* 0x000000001014794e */ /* 0x000fce0000000000 */
[----:B0-2---:R-:W-:Y:S05]  /*1a10*/  CALL.ABS.NOINC R2 ;  /* 0x0000000002007343 */ /* 0x005fea0003c00000 */
.L_x_42:
[----:B------:R-:W-:Y:S01]  /*1a20*/  ISETP.NE.AND P0, PT, R16, RZ, PT ;  /* 0x000000ff1000720c */ /* 0x000fe20003f05270 */
[----:B------:R-:W-:Y:S01]  /*1a30*/  BSSY.RECONVERGENT B1, `(.L_x_43) ;  /* 0x0000064000017945 */ /* 0x000fe20003800200 */
[----:B------:R-:W-:-:S11]  /*1a40*/  IMAD.MOV.U32 R5, RZ, RZ, RZ ;  /* 0x000000ffff057224 */ /* 0x000fd600078e00ff */
[----:B------:R-:W-:Y:S05]  /*1a50*/  @!P0 BRA `(.L_x_44) ;  /* 0x0000000400848947 */ /* 0x000fea0003800000 */
[----:B------:R0:W5:Y:S01]  /*1a60*/  LDL.U8 R9, [R17+0xf04] ;  /* 0x000f040011097983 */ /* 0x0001620000100000 */
[C---:B------:R-:W-:Y:S01]  /*1a70*/  ISETP.GE.U32.AND P0, PT, R16.reuse, 0x4, PT ;  /* 0x000000041000780c */ /* 0x040fe20003f06070 */
[----:B------:R-:W-:Y:S01]  /*1a80*/  BSSY.RECONVERGENT B0, `(.L_x_45) ;  /* 0x0000045000007945 */ /* 0x000fe20003800200 */
[----:B------:R-:W-:Y:S01]  /*1a90*/  LOP3.LUT R8, R16, 0x3, RZ, 0xc0, !PT ;  /* 0x0000000310087812 */ /* 0x000fe200078ec0ff */
[----:B------:R-:W-:Y:S02]  /*1aa0*/  IMAD.MOV.U32 R5, RZ, RZ, RZ ;  /* 0x000000ffff057224 */ /* 0x000fe400078e00ff */
[----:B------:R-:W-:-:S08]  /*1ab0*/  IMAD.MOV.U32 R0, RZ, RZ, RZ ;  /* 0x000000ffff007224 */ /* 0x000fd000078e00ff */
[----:B0-----:R-:W-:Y:S05]  /*1ac0*/  @!P0 BRA `(.L_x_46) ;  /* 0x0000000400008947 */ /* 0x001fea0003800000 */
[----:B------:R-:W-:Y:S01]  /*1ad0*/  LOP3.LUT R0, R16, 0xfffffffc, RZ, 0xc0, !PT ;  /* 0xfffffffc10007812 */ /* 0x000fe200078ec0ff */
[C---:B------:R-:W-:Y:S01]  /*1ae0*/  VIADD R6, R1.reuse, 0xf43 ;  /* 0x00000f4301067836 */ /* 0x040fe20000000000 */
[----:B------:R-:W-:Y:S01]  /*1af0*/  IADD3 R7, PT, PT, R1, 0xf07, RZ ;  /* 0x00000f0701077810 */ /* 0x000fe20007ffe0ff */
[----:B------:R-:W-:Y:S02]  /*1b00*/  IMAD.MOV.U32 R5, RZ, RZ, RZ ;  /* 0x000000ffff057224 */ /* 0x000fe400078e00ff */
[----:B------:R-:W-:-:S07]  /*1b10*/  IMAD.MOV R10, RZ, RZ, -R0 ;  /* 0x000000ffff0a7224 */ /* 0x000fce00078e0a00 */
.L_x_60:
[----:B-----5:R-:W-:Y:S01]  /*1b20*/  ISETP.NE.AND P1, PT, R9, 0x2d, PT ;  /* 0x0000002d0900780c */ /* 0x020fe20003f25270 */
[----:B------:R-:W-:Y:S01]  /*1b30*/  VIADD R10, R10, 0x4 ;  /* 0x000000040a0a7836 */ /* 0x000fe20000000000 */
[----:B------:R-:W-:Y:S04]  /*1b40*/  BSSY.RECONVERGENT B2, `(.L_x_47) ;  /* 0x000000d000027945 */ /* 0x000fe80003800200 */
[----:B------:R-:W-:-:S07]  /*1b50*/  ISETP.NE.AND P0, PT, R10, RZ, PT ;  /* 0x000000ff0a00720c */ /* 0x000fce0003f05270 */
[----:B------:R-:W-:Y:S06]  /*1b60*/  @!P1 BRA `(.L_x_48) ;  /* 0x00000000000c9947 */ /* 0x000fec0003800000 */
[----:B------:R-:W2:Y:S02]  /*1b70*/  LDL.U8 R2, [R17+0xf42] ;  /* 0x000f420011027983 */ /* 0x000ea40000100000 */
[----:B--2---:R-:W-:-:S13]  /*1b80*/  ISETP.NE.AND P1, PT, R2, 0x2d, PT ;  /* 0x0000002d0200780c */ /* 0x004fda0003f25270 */
[----:B------:R-:W-:Y:S05]  /*1b90*/  @P1 BRA `(.L_x_49) ;  /* 0x0000000000081947 */ /* 0x000fea0003800000 */
.L_x_48:
[----:B------:R-:W-:Y:S01]  /*1ba0*/  IADD3 R2, PT, PT, R5, -0x1, RZ ;  /* 0xffffffff05027810 */ /* 0x000fe20007ffe0ff */
[----:B------:R-:W-:Y:S06]  /*1bb0*/  BRA `(.L_x_50) ;  /* 0x0000000000147947 */ /* 0x000fec0003800000 */
.L_x_49:
[----:B------:R-:W2:Y:S04]  /*1bc0*/  LDL.U8 R2, [R7+-0x3] ;  /* 0xfffffd0007027983 */ /* 0x000ea80000100000 */
[----:B------:R-:W2:Y:S02]  /*1bd0*/  LDL.U8 R3, [R6+-0x1] ;  /* 0xffffff0006037983 */ /* 0x000ea40000100000 */
[----:B--2---:R-:W-:Y:S01]  /*1be0*/  ISETP.NE.AND P1, PT, R2, R3, PT ;  /* 0x000000030200720c */ /* 0x004fe20003f25270 */
[----:B------:R-:W-:-:S12]  /*1bf0*/  VIADD R2, R5, 0x1 ;  /* 0x0000000105027836 */ /* 0x000fd80000000000 */
[----:B------:R-:W-:-:S07]  /*1c00*/  @P1 VIADD R2, R5, 0xffffffff ;  /* 0xffffffff05021836 */ /* 0x000fce0000000000 */
.L_x_50:
[----:B------:R-:W-:Y:S05]  /*1c10*/  BSYNC.RECONVERGENT B2 ;  /* 0x0000000000027941 */ /* 0x000fea0003800200 */
.L_x_47:
[----:B------:R-:W-:Y:S01]  /*1c20*/  ISETP.NE.AND P1, PT, R9, 0x2d, PT ;  /* 0x0000002d0900780c */ /* 0x000fe20003f25270 */
[----:B------:R-:W-:-:S12]  /*1c30*/  BSSY.RECONVERGENT B2, `(.L_x_51) ;  /* 0x000000c000027945 */ /* 0x000fd80003800200 */
[----:B------:R-:W-:Y:S05]  /*1c40*/  @!P1 BRA `(.L_x_52) ;  /* 0x0000000000249947 */ /* 0x000fea0003800000 */
[----:B------:R-:W2:Y:S02]  /*1c50*/  LDL.U8 R3, [R17+0xf42] ;  /* 0x000f420011037983 */ /* 0x000ea40000100000 */
[----:B--2---:R-:W-:-:S13]  /*1c60*/  ISETP.NE.AND P2, PT, R3, 0x2d, PT ;  /* 0x0000002d0300780c */ /* 0x004fda0003f45270 */
[----:B------:R-:W-:Y:S05]  /*1c70*/  @!P2 BRA `(.L_x_52) ;  /* 0x000000000018a947 */ /* 0x000fea0003800000 */
[----:B------:R-:W2:Y:S04]  /*1c80*/  LDL.U8 R3, [R7+-0x2] ;  /* 0xfffffe0007037983 */ /* 0x000ea80000100000 */
[----:B------:R-:W2:Y:S02]  /*1c90*/  LDL.U8 R4, [R6] ;  /* 0x0000000006047983 */ /* 0x000ea40000100000 */
[----:B--2---:R-:W-:Y:S01]  /*1ca0*/  ISETP.NE.AND P2, PT, R3, R4, PT ;  /* 0x000000040300720c */ /* 0x004fe20003f45270 */
[----:B------:R-:W-:-:S12]  /*1cb0*/  VIADD R3, R2, 0x1 ;  /* 0x0000000102037836 */ /* 0x000fd80000000000 */
[----:B------:R-:W-:Y:S01]  /*1cc0*/  @P2 VIADD R3, R2, 0xffffffff ;  /* 0xffffffff02032836 */ /* 0x000fe20000000000 */
[----:B------:R-:W-:Y:S06]  /*1cd0*/  BRA `(.L_x_53) ;  /* 0x0000000000047947 */ /* 0x000fec0003800000 */
.L_x_52:
[----:B------:R-:W-:-:S07]  /*1ce0*/  IADD3 R3, PT, PT, R2, -0x1, RZ ;  /* 0xffffffff02037810 */ /* 0x000fce0007ffe0ff */
.L_x_53:
[----:B------:R-:W-:Y:S05]  /*1cf0*/  BSYNC.RECONVERGENT B2 ;  /* 0x0000000000027941 */ /* 0x000fea0003800200 */
.L_x_51:
[----:B------:R-:W-:Y:S04]  /*1d00*/  BSSY.RECONVERGENT B2, `(.L_x_54) ;  /* 0x000000c000027945 */ /* 0x000fe80003800200 */
[----:B------:R-:W-:Y:S05]  /*1d10*/  @!P1 BRA `(.L_x_55) ;  /* 0x0000000000249947 */ /* 0x000fea0003800000 */
[----:B------:R-:W2:Y:S02]  /*1d20*/  LDL.U8 R2, [R17+0xf42] ;  /* 0x000f420011027983 */ /* 0x000ea40000100000 */
[----:B--2---:R-:W-:-:S13]  /*1d30*/  ISETP.NE.AND P2, PT, R2, 0x2d, PT ;  /* 0x0000002d0200780c */ /* 0x004fda0003f45270 */
[----:B------:R-:W-:Y:S05]  /*1d40*/  @!P2 BRA `(.L_x_55) ;  /* 0x000000000018a947 */ /* 0x000fea0003800000 */
[----:B------:R-:W2:Y:S04]  /*1d50*/  LDL.U8 R2, [R7+-0x1] ;  /* 0xffffff0007027983 */ /* 0x000ea80000100000 */
[----:B------:R-:W2:Y:S02]  /*1d60*/  LDL.U8 R5, [R6+0x1] ;  /* 0x0000010006057983 */ /* 0x000ea40000100000 */
[----:B--2---:R-:W-:Y:S01]  /*1d70*/  ISETP.NE.AND P2, PT, R2, R5, PT ;  /* 0x000000050200720c */ /* 0x004fe20003f45270 */
[----:B------:R-:W-:-:S12]  /*1d80*/  VIADD R2, R3, 0x1 ;  /* 0x0000000103027836 */ /* 0x000fd80000000000 */
[----:B------:R-:W-:Y:S01]  /*1d90*/  @P2 VIADD R2, R3, 0xffffffff ;  /* 0xffffffff03022836 */ /* 0x000fe20000000000 */
[----:B------:R-:W-:Y:S06]  /*1da0*/  BRA `(.L_x_56) ;  /* 0x0000000000047947 */ /* 0x000fec0003800000 */
.L_x_55:
[----:B------:R-:W-:-:S07]  /*1db0*/  VIADD R2, R3, 0xffffffff ;  /* 0xffffffff03027836 */ /* 0x000fce0000000000 */
.L_x_56:
[----:B------:R-:W-:Y:S05]  /*1dc0*/  BSYNC.RECONVERGENT B2 ;  /* 0x0000000000027941 */ /* 0x000fea0003800200 */
.L_x_54:
[----:B------:R-:W-:Y:S04]  /*1dd0*/  BSSY.RECONVERGENT B2, `(.L_x_57) ;  /* 0x000000c000027945 */ /* 0x000fe80003800200 */
[----:B------:R-:W-:Y:S05]  /*1de0*/  @!P1 BRA `(.L_x_58) ;  /* 0x0000000000249947 */ /* 0x000fea0003800000 */
[----:B------:R-:W2:Y:S02]  /*1df0*/  LDL.U8 R3, [R17+0xf42] ;  /* 0x000f420011037983 */ /* 0x000ea40000100000 */
[----:B--2---:R-:W-:-:S13]  /*1e00*/  ISETP.NE.AND P1, PT, R3, 0x2d, PT ;  /* 0x0000002d0300780c */ /* 0x004fda0003f25270 */
[----:B------:R-:W-:Y:S05]  /*1e10*/  @!P1 BRA `(.L_x_58) ;  /* 0x0000000000189947 */ /* 0x000fea0003800000 */
[----:B------:R-:W2:Y:S04]  /*1e20*/  LDL.U8 R3, [R7] ;  /* 0x0000000007037983 */ /* 0x000ea80000100000 */
[----:B------:R-:W2:Y:S01]  /*1e30*/  LDL.U8 R4, [R6+0x2] ;  /* 0x0000020006047983 */ /* 0x000ea20000100000 */
[----:B------:R-:W-:Y:S01]  /*1e40*/  VIADD R5, R2, 0x1 ;  /* 0x0000000102057836 */ /* 0x000fe20000000000 */
[----:B--2---:R-:W-:-:S13]  /*1e50*/  ISETP.NE.AND P1, PT, R3, R4, PT ;  /* 0x000000040300720c */ /* 0x004fda0003f25270 */
[----:B------:R-:W-:Y:S01]  /*1e60*/  @P1 IADD3 R5, PT, PT, R2, -0x1, RZ ;  /* 0xffffffff02051810 */ /* 0x000fe20007ffe0ff */
[----:B------:R-:W-:Y:S06]  /*1e70*/  BRA `(.L_x_59) ;  /* 0x0000000000047947 */ /* 0x000fec0003800000 */
.L_x_58:
[----:B------:R-:W-:-:S07]  /*1e80*/  VIADD R5, R2, 0xffffffff ;  /* 0xffffffff02057836 */ /* 0x000fce0000000000 */
.L_x_59:
[----:B------:R-:W-:Y:S05]  /*1e90*/  BSYNC.RECONVERGENT B2 ;  /* 0x0000000000027941 */ /* 0x000fea0003800200 */
.L_x_57:
[----:B------:R-:W-:Y:S02]  /*1ea0*/  VIADD R7, R7, 0x4 ;  /* 0x0000000407077836 */ /* 0x000fe40000000000 */
[----:B------:R-:W-:Y:S01]  /*1eb0*/  VIADD R6, R6, 0x4 ;  /* 0x0000000406067836 */ /* 0x000fe20000000000 */
[----:B------:R-:W-:Y:S06]  /*1ec0*/  @P0 BRA `(.L_x_60) ;  /* 0xfffffffc00140947 */ /* 0x000fec000383ffff */
.L_x_46:
[----:B------:R-:W-:Y:S05]  /*1ed0*/  BSYNC.RECONVERGENT B0 ;  /* 0x0000000000007941 */ /* 0x000fea0003800200 */
.L_x_45:
[----:B------:R-:W-:-:S13]  /*1ee0*/  ISETP.NE.AND P0, PT, R8, RZ, PT ;  /* 0x000000ff0800720c */ /* 0x000fda0003f05270 */
[----:B------:R-:W-:Y:S05]  /*1ef0*/  @!P0 BRA `(.L_x_44) ;  /* 0x00000000005c8947 */ /* 0x000fea0003800000 */
[C---:B------:R-:W-:Y:S01]  /*1f00*/  IMAD.IADD R19, R0.reuse, 0x1, R19 ;  /* 0x0000000100137824 */ /* 0x040fe200078e0213 */
[----:B------:R-:W-:Y:S01]  /*1f10*/  IADD3 R18, PT, PT, R0, R18, RZ ;  /* 0x0000001200127210 */ /* 0x000fe20007ffe0ff */
[----:B------:R-:W-:-:S07]  /*1f20*/  IMAD.MOV R0, RZ, RZ, -R8 ;  /* 0x000000ffff007224 */ /* 0x000fce00078e0a08 */
.L_x_64:
[----:B-----5:R-:W-:Y:S01]  /*1f30*/  ISETP.NE.AND P1, PT, R9, 0x2d, PT ;  /* 0x0000002d0900780c */ /* 0x020fe20003f25270 */
[----:B------:R-:W-:Y:S01]  /*1f40*/  VIADD R0, R0, 0x1 ;  /* 0x0000000100007836 */ /* 0x000fe20000000000 */
[----:B------:R-:W-:Y:S04]  /*1f50*/  BSSY.RECONVERGENT B0, `(.L_x_61) ;  /* 0x000000e000007945 */ /* 0x000fe80003800200 */
[----:B------:R-:W-:-:S07]  /*1f60*/  ISETP.NE.AND P0, PT, R0, RZ, PT ;  /* 0x000000ff0000720c */ /* 0x000fce0003f05270 */
[----:B------:R-:W-:Y:S06]  /*1f70*/  @!P1 BRA `(.L_x_62) ;  /* 0x0000000000289947 */ /* 0x000fec0003800000 */
[----:B------:R-:W2:Y:S02]  /*1f80*/  LDL.U8 R2, [R17+0xf42] ;  /* 0x000f420011027983 */ /* 0x000ea40000100000 */
[----:B--2---:R-:W-:-:S13]  /*1f90*/  ISETP.NE.AND P1, PT, R2, 0x2d, PT ;  /* 0x0000002d0200780c */ /* 0x004fda0003f25270 */
[----:B------:R-:W-:Y:S05]  /*1fa0*/  @!P1 BRA `(.L_x_62) ;  /* 0x00000000001c9947 */ /* 0x000fea0003800000 */
[----:B------:R-:W2:Y:S04]  /*1fb0*/  LDL.U8 R2, [R18] ;  /* 0x0000000012027983 */ /* 0x000ea80000100000 */
[----:B------:R-:W2:Y:S02]  /*1fc0*/  LDL.U8 R3, [R19] ;  /* 0x0000000013037983 */ /* 0x000ea40000100000 */
[----:B--2---:R-:W-:Y:S01]  /*1fd0*/  ISETP.NE.AND P1, PT, R2, R3, PT ;  /* 0x000000030200720c */ /* 0x004fe20003f25270 */
[----:B------:R-:W-:-:S12]  /*1fe0*/  VIADD R2, R5, 0x1 ;  /* 0x0000000105027836 */ /* 0x000fd80000000000 */
[----:B------:R-:W-:-:S05]  /*1ff0*/  @P1 VIADD R2, R5, 0xffffffff ;  /* 0xffffffff05021836 */ /* 0x000fca0000000000 */
[----:B------:R-:W-:Y:S01]  /*2000*/  MOV R5, R2 ;  /* 0x0000000200057202 */ /* 0x000fe20000000f00 */
[----:B------:R-:W-:Y:S06]  /*2010*/  BRA `(.L_x_63) ;  /* 0x0000000000047947 */ /* 0x000fec0003800000 */
.L_x_62:
[----:B------:R-:W-:-:S07]  /*2020*/  VIADD R5, R5, 0xffffffff ;  /* 0xffffffff05057836 */ /* 0x000fce0000000000 */
.L_x_63:
[----:B------:R-:W-:Y:S05]  /*2030*/  BSYNC.RECONVERGENT B0 ;  /* 0x0000000000007941 */ /* 0x000fea0003800200 */
.L_x_61:
[----:B------:R-:W-:Y:S02]  /*2040*/  VIADD R19, R19, 0x1 ;  /* 0x0000000113137836 */ /* 0x000fe40000000000 */
[----:B------:R-:W-:Y:S01]  /*2050*/  VIADD R18, R18, 0x1 ;  /* 0x0000000112127836 */ /* 0x000fe20000000000 */
[----:B------:R-:W-:Y:S06]  /*2060*/  @P0 BRA `(.L_x_64) ;  /* 0xfffffffc00b00947 */ /* 0x000fec000383ffff */
.L_x_44:
[----:B------:R-:W-:Y:S05]  /*2070*/  BSYNC.RECONVERGENT B1 ;  /* 0x0000000000017941 */ /* 0x000fea0003800200 */
.L_x_43:
[----:B------:R-:W0:Y:S02]  /*2080*/  LDC.64 R2, c[0x0][0x390] ;  /* 0x0000e400ff027b82 */ /* 0x000e240000000a00 */
[----:B0-----:R-:W-:-:S05]  /*2090*/  IMAD.WIDE R22, R22, 0x4, R2 ;  /* 0x0000000416167825 */ /* 0x001fca00078e0202 */
[----:B------:R-:W-:Y:S01]  /*20a0*/  STG.E desc[UR36][R22.64], R5 ;  /* 0x0000000516007986 */ /* 0x000fe2000c101924 */
[----:B------:R-:W-:Y:S05]  /*20b0*/  EXIT ;  /* 0x000000000000794d */ /* 0x000fea0003800000 */
.L_x_65:
[----:B------:R-:W-:-:S00]  /*20c0*/  BRA `(.L_x_65) ;  /* 0xfffffffc00fc7947 */ /* 0x000fc0000383ffff */
[----:B------:R-:W-:-:S00]  /*20d0*/  NOP ;  /* 0x0000000000007918 */ /* 0x000fc00000000000 */
        /* <DEDUP_REMOVED lines=10> */
.L_x_66:


//--------------------- .nv.global.init           --------------------------
	.section	.nv.global.init,"aw",@progbits
.nv.global.init:
	.type		$str,@object
	.size		$str,(.L_0 - $str)
$str:
        /*0000*/ 	.byte	0x0a, 0x41, 0x6c, 0x69, 0x67, 0x6e, 0x6d, 0x65, 0x6e, 0x74, 0x20, 0x23, 0x25, 0x64, 0x20, 0x3a
        /*0010*/ 	.byte	0x0a, 0x2d, 0x2d, 0x2d, 0x2d, 0x2d, 0x2d, 0x2d, 0x2d, 0x2d, 0x2d, 0x2d, 0x2d, 0x2d, 0x2d, 0x2d
        /*0020*/ 	.byte	0x2d, 0x2d, 0x2d, 0x2d, 0x0a, 0x4b, 0x65, 0x79, 0x3a, 0x0a, 0x25, 0x73, 0x0a, 0x51, 0x75, 0x65
        /*0030*/ 	.byte	0x72, 0x79, 0x3a, 0x0a, 0x25, 0x73, 0x0a, 0x00
.L_0:


//--------------------- .nv.shared.reserved.0     --------------------------
	.section	.nv.shared.reserved.0,"aw",@nobits
	.weak		__nv_reservedSMEM_offset_0_alias
	.size		__nv_reservedSMEM_offset_0_alias, 0, 64
	.other		__nv_reservedSMEM_offset_0_alias,@"STO_CUDA_RESERVED_SHARED STV_DEFAULT"
__nv_reservedSMEM_offset_0_alias:
	.zero		0
	.zero		64


//--------------------- .nv.constant0._Z5alignPcS_Piii --------------------------
	.section	.nv.constant0._Z5alignPcS_Piii,"a",@progbits
	.sectionflags	@""
	.align	4
.nv.constant0._Z5alignPcS_Piii:
	.zero		928


//--------------------- SYMBOLS --------------------------

	.type		.nv.reservedSmem.offset0,@object
	.size		.nv.reservedSmem.offset0,0x4
	.type		vprintf,@function
